	.target	sm_90a

	.elftype	@"ET_EXEC"


//--------------------- .note.nv.tkinfo           --------------------------
	.section	.note.nv.tkinfo,"",@"SHT_NOTE"
	.sectionflags	@"SHF_NOTE_NV_TKINFO"
	.tkinfo
        /*0018*/ 	.word	0x00000002
        /*0030*/ 	.string	""
        /*0030*/ 	.string	"ptxas"
        /*0030*/ 	.string	"Cuda compilation tools, release 13.0, V13.0.88"
        /*0030*/ 	.string	"Build cuda_13.0.r13.0/compiler.36424714_0"
        /*0030*/ 	.string	"-arch sm_90a -m 64 "



//--------------------- .note.nv.cuinfo           --------------------------
	.section	.note.nv.cuinfo,"",@"SHT_NOTE"
	.sectionflags	@"SHF_NOTE_NV_CUINFO"
        /*0018*/ 	.short	0x0002
        /*001a*/ 	.short	0x005a
        /*001c*/ 	.short	0x0082
	.zero		2


//--------------------- .nv.info                  --------------------------
	.section	.nv.info,"",@"SHT_CUDA_INFO"
	.align	4


	//----- nvinfo : EIATTR_REGCOUNT
	.align		4
        /*0000*/ 	.byte	0x04, 0x2f
        /*0002*/ 	.short	(.L_12 - .L_11)
	.align		4
.L_11:
        /*0004*/ 	.word	index@(_ZN7cutlass13device_kernelINS_4conv6kernel13ConvUniversalINS1_16ConvProblemShapeILNS1_8OperatorE0ELi3EEENS1_10collective14CollectiveConvINS1_46MainloopSm90TmaGmmaWarpSpecializedImplicitGemmILS5_0ELi14ELi3EN4cute5tupleIJNSA_1CILi1EEESD_SD_EEENS1_36KernelImplicitTmaWarpSpecializedSm90ELi1EEENSB_IJNSC_ILi128EEESH_NSB_IJNSC_ILi32EEEEEEEEENS_10bfloat16_tESL_NSA_8TiledMMAINSA_8MMA_AtomIJNSA_4SM904GMMA28MMA_64x128x16_F32BF16BF16_SSILNSP_5MajorE0ELSR_0ELNSP_7ScaleInE1ELSS_1EEEEEENSA_6LayoutISE_NSB_IJNSC_ILi0EEESW_SW_EEEEENSB_IJNSA_10UnderscoreESZ_SZ_EEEEENS7_6detail26Sm90ImplicitGemmTileTraitsINSA_20SM90_TMA_LOAD_IM2COLENSA_14ComposedLayoutINSA_7SwizzleILi2ELi4ELi3EEENSA_18smem_ptr_flag_bitsILi16EEENSV_INSB_IJNSB_IJNSC_ILi8EEENSC_ILi16EEEEEENSB_IJSI_SD_EEENSB_IJSD_NSC_ILi14EEEEEEEEENSB_IJNSB_IJSI_NSC_ILi256EEEEEENSB_IJSD_SW_EEENSB_IJSW_NSC_ILi4096EEEEEEEEEEEEEvEENS13_INSA_13SM90_TMA_LOADES1O_vEEEENS_8epilogue10collective6detail29Sm90TmaWarpSpecializedAdapterINS1U_15DefaultEpilogueISL_NSB_IJNSB_IJllllEEESD_SW_EEES1Z_NS1T_6thread17LinearCombinationISL_Li1EffLNS20_9ScaleType4KindE0ELNS_15FloatRoundStyleE2ESL_EENS_4gemm15EpilogueDefaultEEEEEvvEEEEvNT_6ParamsE)
        /*0008*/ 	.word	0x0000009a


	//----- nvinfo : EIATTR_FRAME_SIZE
	.align		4
.L_12:
        /*000c*/ 	.byte	0x04, 0x11
        /*000e*/ 	.short	(.L_14 - .L_13)
	.align		4
.L_13:
        /*0010*/ 	.word	index@(_ZN7cutlass13device_kernelINS_4conv6kernel13ConvUniversalINS1_16ConvProblemShapeILNS1_8OperatorE0ELi3EEENS1_10collective14CollectiveConvINS1_46MainloopSm90TmaGmmaWarpSpecializedImplicitGemmILS5_0ELi14ELi3EN4cute5tupleIJNSA_1CILi1EEESD_SD_EEENS1_36KernelImplicitTmaWarpSpecializedSm90ELi1EEENSB_IJNSC_ILi128EEESH_NSB_IJNSC_ILi32EEEEEEEEENS_10bfloat16_tESL_NSA_8TiledMMAINSA_8MMA_AtomIJNSA_4SM904GMMA28MMA_64x128x16_F32BF16BF16_SSILNSP_5MajorE0ELSR_0ELNSP_7ScaleInE1ELSS_1EEEEEENSA_6LayoutISE_NSB_IJNSC_ILi0EEESW_SW_EEEEENSB_IJNSA_10UnderscoreESZ_SZ_EEEEENS7_6detail26Sm90ImplicitGemmTileTraitsINSA_20SM90_TMA_LOAD_IM2COLENSA_14ComposedLayoutINSA_7SwizzleILi2ELi4ELi3EEENSA_18smem_ptr_flag_bitsILi16EEENSV_INSB_IJNSB_IJNSC_ILi8EEENSC_ILi16EEEEEENSB_IJSI_SD_EEENSB_IJSD_NSC_ILi14EEEEEEEEENSB_IJNSB_IJSI_NSC_ILi256EEEEEENSB_IJSD_SW_EEENSB_IJSW_NSC_ILi4096EEEEEEEEEEEEEvEENS13_INSA_13SM90_TMA_LOADES1O_vEEEENS_8epilogue10collective6detail29Sm90TmaWarpSpecializedAdapterINS1U_15DefaultEpilogueISL_NSB_IJNSB_IJllllEEESD_SW_EEES1Z_NS1T_6thread17LinearCombinationISL_Li1EffLNS20_9ScaleType4KindE0ELNS_15FloatRoundStyleE2ESL_EENS_4gemm15EpilogueDefaultEEEEEvvEEEEvNT_6ParamsE)
        /*0014*/ 	.word	0x00000000


	//----- nvinfo : EIATTR_MIN_STACK_SIZE
	.align		4
.L_14:
        /*0018*/ 	.byte	0x04, 0x12
        /*001a*/ 	.short	(.L_16 - .L_15)
	.align		4
.L_15:
        /*001c*/ 	.word	index@(_ZN7cutlass13device_kernelINS_4conv6kernel13ConvUniversalINS1_16ConvProblemShapeILNS1_8OperatorE0ELi3EEENS1_10collective14CollectiveConvINS1_46MainloopSm90TmaGmmaWarpSpecializedImplicitGemmILS5_0ELi14ELi3EN4cute5tupleIJNSA_1CILi1EEESD_SD_EEENS1_36KernelImplicitTmaWarpSpecializedSm90ELi1EEENSB_IJNSC_ILi128EEESH_NSB_IJNSC_ILi32EEEEEEEEENS_10bfloat16_tESL_NSA_8TiledMMAINSA_8MMA_AtomIJNSA_4SM904GMMA28MMA_64x128x16_F32BF16BF16_SSILNSP_5MajorE0ELSR_0ELNSP_7ScaleInE1ELSS_1EEEEEENSA_6LayoutISE_NSB_IJNSC_ILi0EEESW_SW_EEEEENSB_IJNSA_10UnderscoreESZ_SZ_EEEEENS7_6detail26Sm90ImplicitGemmTileTraitsINSA_20SM90_TMA_LOAD_IM2COLENSA_14ComposedLayoutINSA_7SwizzleILi2ELi4ELi3EEENSA_18smem_ptr_flag_bitsILi16EEENSV_INSB_IJNSB_IJNSC_ILi8EEENSC_ILi16EEEEEENSB_IJSI_SD_EEENSB_IJSD_NSC_ILi14EEEEEEEEENSB_IJNSB_IJSI_NSC_ILi256EEEEEENSB_IJSD_SW_EEENSB_IJSW_NSC_ILi4096EEEEEEEEEEEEEvEENS13_INSA_13SM90_TMA_LOADES1O_vEEEENS_8epilogue10collective6detail29Sm90TmaWarpSpecializedAdapterINS1U_15DefaultEpilogueISL_NSB_IJNSB_IJllllEEESD_SW_EEES1Z_NS1T_6thread17LinearCombinationISL_Li1EffLNS20_9ScaleType4KindE0ELNS_15FloatRoundStyleE2ESL_EENS_4gemm15EpilogueDefaultEEEEEvvEEEEvNT_6ParamsE)
        /*0020*/ 	.word	0x00000000
.L_16:


//--------------------- .nv.compat                --------------------------
	.section	.nv.compat,"",@"SHT_CUDA_COMPAT_INFO"
	.align	4
        /*0000*/ 	.byte	0x02, 0x09, 0x01, 0x00, 0x02, 0x02, 0x04, 0x00, 0x02, 0x05, 0x05, 0x00, 0x03, 0x07, 0x01, 0x01
        /*0010*/ 	.byte	0x02, 0x03, 0x01, 0x00, 0x02, 0x06, 0x01, 0x00, 0x04, 0x0b, 0x08, 0x00, 0x00, 0x00, 0x00, 0x00
        /*0020*/ 	.byte	0x00, 0x00, 0x00, 0x00


//--------------------- .nv.info._ZN7cutlass13device_kernelINS_4conv6kernel13ConvUniversalINS1_16ConvProblemShapeILNS1_8OperatorE0ELi3EEENS1_10collective14CollectiveConvINS1_46MainloopSm90TmaGmmaWarpSpecializedImplicitGemmILS5_0ELi14ELi3EN4cute5tupleIJNSA_1CILi1EEESD_SD_EEENS1_36KernelImplicitTmaWarpSpecializedSm90ELi1EEENSB_IJNSC_ILi128EEESH_NSB_IJNSC_ILi32EEEEEEEEENS_10bfloat16_tESL_NSA_8TiledMMAINSA_8MMA_AtomIJNSA_4SM904GMMA28MMA_64x128x16_F32BF16BF16_SSILNSP_5MajorE0ELSR_0ELNSP_7ScaleInE1ELSS_1EEEEEENSA_6LayoutISE_NSB_IJNSC_ILi0EEESW_SW_EEEEENSB_IJNSA_10UnderscoreESZ_SZ_EEEEENS7_6detail26Sm90ImplicitGemmTileTraitsINSA_20SM90_TMA_LOAD_IM2COLENSA_14ComposedLayoutINSA_7SwizzleILi2ELi4ELi3EEENSA_18smem_ptr_flag_bitsILi16EEENSV_INSB_IJNSB_IJNSC_ILi8EEENSC_ILi16EEEEEENSB_IJSI_SD_EEENSB_IJSD_NSC_ILi14EEEEEEEEENSB_IJNSB_IJSI_NSC_ILi256EEEEEENSB_IJSD_SW_EEENSB_IJSW_NSC_ILi4096EEEEEEEEEEEEEvEENS13_INSA_13SM90_TMA_LOADES1O_vEEEENS_8epilogue10collective6detail29Sm90TmaWarpSpecializedAdapterINS1U_15DefaultEpilogueISL_NSB_IJNSB_IJllllEEESD_SW_EEES1Z_NS1T_6thread17LinearCombinationISL_Li1EffLNS20_9ScaleType4KindE0ELNS_15FloatRoundStyleE2ESL_EENS_4gemm15EpilogueDefaultEEEEEvvEEEEvNT_6ParamsE --------------------------
	.section	.nv.info._ZN7cutlass13device_kernelINS_4conv6kernel13ConvUniversalINS1_16ConvProblemShapeILNS1_8OperatorE0ELi3EEENS1_10collective14CollectiveConvINS1_46MainloopSm90TmaGmmaWarpSpecializedImplicitGemmILS5_0ELi14ELi3EN4cute5tupleIJNSA_1CILi1EEESD_SD_EEENS1_36KernelImplicitTmaWarpSpecializedSm90ELi1EEENSB_IJNSC_ILi128EEESH_NSB_IJNSC_ILi32EEEEEEEEENS_10bfloat16_tESL_NSA_8TiledMMAINSA_8MMA_AtomIJNSA_4SM904GMMA28MMA_64x128x16_F32BF16BF16_SSILNSP_5MajorE0ELSR_0ELNSP_7ScaleInE1ELSS_1EEEEEENSA_6LayoutISE_NSB_IJNSC_ILi0EEESW_SW_EEEEENSB_IJNSA_10UnderscoreESZ_SZ_EEEEENS7_6detail26Sm90ImplicitGemmTileTraitsINSA_20SM90_TMA_LOAD_IM2COLENSA_14ComposedLayoutINSA_7SwizzleILi2ELi4ELi3EEENSA_18smem_ptr_flag_bitsILi16EEENSV_INSB_IJNSB_IJNSC_ILi8EEENSC_ILi16EEEEEENSB_IJSI_SD_EEENSB_IJSD_NSC_ILi14EEEEEEEEENSB_IJNSB_IJSI_NSC_ILi256EEEEEENSB_IJSD_SW_EEENSB_IJSW_NSC_ILi4096EEEEEEEEEEEEEvEENS13_INSA_13SM90_TMA_LOADES1O_vEEEENS_8epilogue10collective6detail29Sm90TmaWarpSpecializedAdapterINS1U_15DefaultEpilogueISL_NSB_IJNSB_IJllllEEESD_SW_EEES1Z_NS1T_6thread17LinearCombinationISL_Li1EffLNS20_9ScaleType4KindE0ELNS_15FloatRoundStyleE2ESL_EENS_4gemm15EpilogueDefaultEEEEEvvEEEEvNT_6ParamsE,"",@"SHT_CUDA_INFO"
	.sectionflags	@""
	.align	4


	//----- nvinfo : EIATTR_CUDA_API_VERSION
	.align		4
        /*0000*/ 	.byte	0x04, 0x37
        /*0002*/ 	.short	(.L_18 - .L_17)
.L_17:
        /*0004*/ 	.word	0x00000082


	//----- nvinfo : EIATTR_KPARAM_INFO
	.align		4
.L_18:
        /*0008*/ 	.byte	0x04, 0x17
        /*000a*/ 	.short	(.L_20 - .L_19)
.L_19:
        /*000c*/ 	.word	0x00000000
        /*0010*/ 	.short	0x0000
        /*0012*/ 	.short	0x0070
        /*0014*/ 	.byte	0x00, 0xf0, 0x01, 0x10


	//----- nvinfo : EIATTR_SPARSE_MMA_MASK
	.align		4
.L_20:
        /*0018*/ 	.byte	0x03, 0x50
        /*001a*/ 	.short	0x0000


	//----- nvinfo : EIATTR_MAXREG_COUNT
	.align		4
        /*001c*/ 	.byte	0x03, 0x1b
        /*001e*/ 	.short	0x00ff


	//----- nvinfo : EIATTR_NUM_BARRIERS
	.align		4
        /*0020*/ 	.byte	0x02, 0x4c
        /*0022*/ 	.byte	0x01
	.zero		1


	//----- nvinfo : EIATTR_MERCURY_ISA_VERSION
	.align		4
        /*0024*/ 	.byte	0x03, 0x5f
        /*0026*/ 	.short	0x0101


	//----- nvinfo : EIATTR_COOP_GROUP_MASK_REGIDS
	.align		4
        /*0028*/ 	.byte	0x04, 0x29
        /*002a*/ 	.short	(.L_22 - .L_21)


	//   ....[0]....
.L_21:
        /*002c*/ 	.word	0xffffffff


	//   ....[1]....
        /*0030*/ 	.word	0xffffffff


	//   ....[2]....
        /*0034*/ 	.word	0xffffffff


	//----- nvinfo : EIATTR_COOP_GROUP_INSTR_OFFSETS
	.align		4
.L_22:
        /*0038*/ 	.byte	0x04, 0x28
        /*003a*/ 	.short	(.L_24 - .L_23)


	//   ....[0]....
.L_23:
        /*003c*/ 	.word	0x00000060


	//   ....[1]....
        /*0040*/ 	.word	0x00000070


	//   ....[2]....
        /*0044*/ 	.word	0x00000130


	//----- nvinfo : EIATTR_MBARRIER_INSTR_OFFSETS
	.align		4
.L_24:
        /*0048*/ 	.byte	0x04, 0x39
        /*004a*/ 	.short	(.L_26 - .L_25)


	//   ....[0]....
.L_25:
        /*004c*/ 	.word	0x00000270
        /*0050*/ 	.word	0x000000ff
        /*0054*/ 	.word	0x00038000
        /*0058*/ 	.short	0x0100
        /*005a*/ 	.byte	0x08
	.zero		1


	//   ....[1]....
        /*005c*/ 	.word	0x00000280
        /*0060*/ 	.word	0x000000ff
        /*0064*/ 	.word	0x00038070
        /*0068*/ 	.short	0x0100
        /*006a*/ 	.byte	0x08
	.zero		1


	//   ....[2]....
        /*006c*/ 	.word	0x00000290
        /*0070*/ 	.word	0x000000ff
        /*0074*/ 	.word	0x00038008
        /*0078*/ 	.short	0x0100
        /*007a*/ 	.byte	0x08
	.zero		1


	//   ....[3]....
        /*007c*/ 	.word	0x000002a0
        /*0080*/ 	.word	0x000000ff
        /*0084*/ 	.word	0x00038078
        /*0088*/ 	.short	0x0100
        /*008a*/ 	.byte	0x08
	.zero		1


	//   ....[4]....
        /*008c*/ 	.word	0x000002b0
        /*0090*/ 	.word	0x000000ff
        /*0094*/ 	.word	0x00038010
        /*0098*/ 	.short	0x0100
        /*009a*/ 	.byte	0x08
	.zero		1


	//   ....[5]....
        /*009c*/ 	.word	0x000002c0
        /*00a0*/ 	.word	0x000000ff
        /*00a4*/ 	.word	0x00038080
        /*00a8*/ 	.short	0x0100
        /*00aa*/ 	.byte	0x08
	.zero		1


	//   ....[6]....
        /*00ac*/ 	.word	0x000002d0
        /*00b0*/ 	.word	0x000000ff
        /*00b4*/ 	.word	0x00038018
        /*00b8*/ 	.short	0x0100
        /*00ba*/ 	.byte	0x08
	.zero		1


	//   ....[7]....
        /*00bc*/ 	.word	0x000002e0
        /*00c0*/ 	.word	0x000000ff
        /*00c4*/ 	.word	0x00038088
        /*00c8*/ 	.short	0x0100
        /*00ca*/ 	.byte	0x08
	.zero		1


	//   ....[8]....
        /*00cc*/ 	.word	0x000002f0
        /*00d0*/ 	.word	0x000000ff
        /*00d4*/ 	.word	0x00038020
        /*00d8*/ 	.short	0x0100
        /*00da*/ 	.byte	0x08
	.zero		1


	//   ....[9]....
        /*00dc*/ 	.word	0x00000300
        /*00e0*/ 	.word	0x000000ff
        /*00e4*/ 	.word	0x00038090
        /*00e8*/ 	.short	0x0100
        /*00ea*/ 	.byte	0x08
	.zero		1


	//   ....[10]....
        /*00ec*/ 	.word	0x00000310
        /*00f0*/ 	.word	0x000000ff
        /*00f4*/ 	.word	0x00038028
        /*00f8*/ 	.short	0x0100
        /*00fa*/ 	.byte	0x08
	.zero		1


	//   ....[11]....
        /*00fc*/ 	.word	0x00000320
        /*0100*/ 	.word	0x000000ff
        /*0104*/ 	.word	0x00038098
        /*0108*/ 	.short	0x0100
        /*010a*/ 	.byte	0x08
	.zero		1


	//   ....[12]....
        /*010c*/ 	.word	0x00000330
        /*0110*/ 	.word	0x000000ff
        /*0114*/ 	.word	0x00038030
        /*0118*/ 	.short	0x0100
        /*011a*/ 	.byte	0x08
	.zero		1


	//   ....[13]....
        /*011c*/ 	.word	0x00000340
        /*0120*/ 	.word	0x000000ff
        /*0124*/ 	.word	0x000380a0
        /*0128*/ 	.short	0x0100
        /*012a*/ 	.byte	0x08
	.zero		1


	//   ....[14]....
        /*012c*/ 	.word	0x00000350
        /*0130*/ 	.word	0x000000ff
        /*0134*/ 	.word	0x00038038
        /*0138*/ 	.short	0x0100
        /*013a*/ 	.byte	0x08
	.zero		1


	//   ....[15]....
        /*013c*/ 	.word	0x00000360
        /*0140*/ 	.word	0x000000ff
        /*0144*/ 	.word	0x000380a8
        /*0148*/ 	.short	0x0100
        /*014a*/ 	.byte	0x08
	.zero		1


	//   ....[16]....
        /*014c*/ 	.word	0x00000370
        /*0150*/ 	.word	0x000000ff
        /*0154*/ 	.word	0x00038040
        /*0158*/ 	.short	0x0100
        /*015a*/ 	.byte	0x08
	.zero		1


	//   ....[17]....
        /*015c*/ 	.word	0x00000380
        /*0160*/ 	.word	0x000000ff
        /*0164*/ 	.word	0x000380b0
        /*0168*/ 	.short	0x0100
        /*016a*/ 	.byte	0x08
	.zero		1


	//   ....[18]....
        /*016c*/ 	.word	0x00000390
        /*0170*/ 	.word	0x000000ff
        /*0174*/ 	.word	0x00038048
        /*0178*/ 	.short	0x0100
        /*017a*/ 	.byte	0x08
	.zero		1


	//   ....[19]....
        /*017c*/ 	.word	0x000003a0
        /*0180*/ 	.word	0x000000ff
        /*0184*/ 	.word	0x000380b8
        /*0188*/ 	.short	0x0100
        /*018a*/ 	.byte	0x08
	.zero		1


	//   ....[20]....
        /*018c*/ 	.word	0x000003b0
        /*0190*/ 	.word	0x000000ff
        /*0194*/ 	.word	0x00038050
        /*0198*/ 	.short	0x0100
        /*019a*/ 	.byte	0x08
	.zero		1


	//   ....[21]....
        /*019c*/ 	.word	0x000003c0
        /*01a0*/ 	.word	0x000000ff
        /*01a4*/ 	.word	0x000380c0
        /*01a8*/ 	.short	0x0100
        /*01aa*/ 	.byte	0x08
	.zero		1


	//   ....[22]....
        /*01ac*/ 	.word	0x000003d0
        /*01b0*/ 	.word	0x000000ff
        /*01b4*/ 	.word	0x00038058
        /*01b8*/ 	.short	0x0100
        /*01ba*/ 	.byte	0x08
	.zero		1


	//   ....[23]....
        /*01bc*/ 	.word	0x000003e0
        /*01c0*/ 	.word	0x000000ff
        /*01c4*/ 	.word	0x000380c8
        /*01c8*/ 	.short	0x0100
        /*01ca*/ 	.byte	0x08
	.zero		1


	//   ....[24]....
        /*01cc*/ 	.word	0x000003f0
        /*01d0*/ 	.word	0x000000ff
        /*01d4*/ 	.word	0x00038060
        /*01d8*/ 	.short	0x0100
        /*01da*/ 	.byte	0x08
	.zero		1


	//   ....[25]....
        /*01dc*/ 	.word	0x00000400
        /*01e0*/ 	.word	0x000000ff
        /*01e4*/ 	.word	0x000380d0
        /*01e8*/ 	.short	0x0100
        /*01ea*/ 	.byte	0x08
	.zero		1


	//   ....[26]....
        /*01ec*/ 	.word	0x00000410
        /*01f0*/ 	.word	0x000000ff
        /*01f4*/ 	.word	0x00038068
        /*01f8*/ 	.short	0x0100
        /*01fa*/ 	.byte	0x08
	.zero		1


	//   ....[27]....
        /*01fc*/ 	.word	0x00000420
        /*0200*/ 	.word	0x000000ff
        /*0204*/ 	.word	0x000380d8
        /*0208*/ 	.short	0x0100
        /*020a*/ 	.byte	0x08
	.zero		1


	//   ....[28]....
        /*020c*/ 	.word	0x00000cf0
        /*0210*/ 	.word	0x00000004
        /*0214*/ 	.word	0x00038000
        /*0218*/ 	.short	0x010a
        /*021a*/ 	.byte	0x3f
	.zero		1


	//   ....[29]....
        /*021c*/ 	.word	0x00001050
        /*0220*/ 	.word	0x00000006
        /*0224*/ 	.word	0x00038000
        /*0228*/ 	.short	0x010a
        /*022a*/ 	.byte	0x3f
	.zero		1


	//   ....[30]....
        /*022c*/ 	.word	0x00001230
        /*0230*/ 	.word	0x000000ff
        /*0234*/ 	.word	0x00000000
        /*0238*/ 	.short	0x0101
        /*023a*/ 	.byte	0x06
	.zero		1


	//   ....[31]....
        /*023c*/ 	.word	0x00001430
        /*0240*/ 	.word	0x00000004
        /*0244*/ 	.word	0x00000000
        /*0248*/ 	.short	0x0101
        /*024a*/ 	.byte	0x3f
	.zero		1


	//   ....[32]....
        /*024c*/ 	.word	0x000091a0
        /*0250*/ 	.word	0x00000011
        /*0254*/ 	.word	0x00038070
        /*0258*/ 	.short	0x010a
        /*025a*/ 	.byte	0x3f
	.zero		1


	//   ....[33]....
        /*025c*/ 	.word	0x000099b0
        /*0260*/ 	.word	0x00000000
        /*0264*/ 	.word	0x00000000
        /*0268*/ 	.short	0x010a
        /*026a*/ 	.byte	0x3f
	.zero		1


	//   ....[34]....
        /*026c*/ 	.word	0x00009a60
        /*0270*/ 	.word	0x00000000
        /*0274*/ 	.word	0x00000000
        /*0278*/ 	.short	0x010a
        /*027a*/ 	.byte	0x3f
	.zero		1


	//   ....[35]....
        /*027c*/ 	.word	0x00009b10
        /*0280*/ 	.word	0x00000000
        /*0284*/ 	.word	0x00000000
        /*0288*/ 	.short	0x010a
        /*028a*/ 	.byte	0x3f
	.zero		1


	//   ....[36]....
        /*028c*/ 	.word	0x00009bc0
        /*0290*/ 	.word	0x00000000
        /*0294*/ 	.word	0x00000000
        /*0298*/ 	.short	0x010a
        /*029a*/ 	.byte	0x3f
	.zero		1


	//   ....[37]....
        /*029c*/ 	.word	0x00009c70
        /*02a0*/ 	.word	0x00000000
        /*02a4*/ 	.word	0x00000000
        /*02a8*/ 	.short	0x010a
        /*02aa*/ 	.byte	0x3f
	.zero		1


	//   ....[38]....
        /*02ac*/ 	.word	0x00009d20
        /*02b0*/ 	.word	0x00000000
        /*02b4*/ 	.word	0x00000000
        /*02b8*/ 	.short	0x010a
        /*02ba*/ 	.byte	0x3f
	.zero		1


	//   ....[39]....
        /*02bc*/ 	.word	0x00009dd0
        /*02c0*/ 	.word	0x00000000
        /*02c4*/ 	.word	0x00000000
        /*02c8*/ 	.short	0x010a
        /*02ca*/ 	.byte	0x3f
	.zero		1


	//   ....[40]....
        /*02cc*/ 	.word	0x00009e80
        /*02d0*/ 	.word	0x00000000
        /*02d4*/ 	.word	0x00000000
        /*02d8*/ 	.short	0x010a
        /*02da*/ 	.byte	0x3f
	.zero		1


	//   ....[41]....
        /*02dc*/ 	.word	0x00009f30
        /*02e0*/ 	.word	0x00000000
        /*02e4*/ 	.word	0x00000000
        /*02e8*/ 	.short	0x010a
        /*02ea*/ 	.byte	0x3f
	.zero		1


	//   ....[42]....
        /*02ec*/ 	.word	0x00009fe0
        /*02f0*/ 	.word	0x00000000
        /*02f4*/ 	.word	0x00000000
        /*02f8*/ 	.short	0x010a
        /*02fa*/ 	.byte	0x3f
	.zero		1


	//   ....[43]....
        /*02fc*/ 	.word	0x0000a090
        /*0300*/ 	.word	0x00000000
        /*0304*/ 	.word	0x00000000
        /*0308*/ 	.short	0x010a
        /*030a*/ 	.byte	0x3f
	.zero		1


	//   ....[44]....
        /*030c*/ 	.word	0x0000a140
        /*0310*/ 	.word	0x00000000
        /*0314*/ 	.word	0x00000000
        /*0318*/ 	.short	0x010a
        /*031a*/ 	.byte	0x3f
	.zero		1


	//   ....[45]....
        /*031c*/ 	.word	0x0000a1f0
        /*0320*/ 	.word	0x00000000
        /*0324*/ 	.word	0x00000000
        /*0328*/ 	.short	0x010a
        /*032a*/ 	.byte	0x3f
	.zero		1


	//   ....[46]....
        /*032c*/ 	.word	0x0000a2a0
        /*0330*/ 	.word	0x00000002
        /*0334*/ 	.word	0x00000000
        /*0338*/ 	.short	0x010a
        /*033a*/ 	.byte	0x3f
	.zero		1


	//----- nvinfo : EIATTR_NUM_MBARRIERS
	.align		4
.L_26:
        /*033c*/ 	.byte	0x03, 0x38
        /*033e*/ 	.short	0x001c


	//----- nvinfo : EIATTR_EXIT_INSTR_OFFSETS
	.align		4
        /*0340*/ 	.byte	0x04, 0x1c
        /*0342*/ 	.short	(.L_28 - .L_27)


	//   ....[0]....
.L_27:
        /*0344*/ 	.word	0x00000820


	//   ....[1]....
        /*0348*/ 	.word	0x00001580


	//   ....[2]....
        /*034c*/ 	.word	0x00006a80


	//   ....[3]....
        /*0350*/ 	.word	0x00006ab0


	//   ....[4]....
        /*0354*/ 	.word	0x00008f50


	//   ....[5]....
        /*0358*/ 	.word	0x00008f80


	//   ....[6]....
        /*035c*/ 	.word	0x00008fa0


	//   ....[7]....
        /*0360*/ 	.word	0x000098c0


	//   ....[8]....
        /*0364*/ 	.word	0x0000a2d0


	//----- nvinfo : EIATTR_MAX_THREADS
	.align		4
.L_28:
        /*0368*/ 	.byte	0x04, 0x05
        /*036a*/ 	.short	(.L_30 - .L_29)
.L_29:
        /*036c*/ 	.word	0x00000100
        /*0370*/ 	.word	0x00000001
        /*0374*/ 	.word	0x00000001


	//----- nvinfo : EIATTR_CRS_STACK_SIZE
	.align		4
.L_30:
        /*0378*/ 	.byte	0x04, 0x1e
        /*037a*/ 	.short	(.L_32 - .L_31)
.L_31:
        /*037c*/ 	.word	0x00000000


	//----- nvinfo : EIATTR_CBANK_PARAM_SIZE
	.align		4
.L_32:
        /*0380*/ 	.byte	0x03, 0x19
        /*0382*/ 	.short	0x0470


	//----- nvinfo : EIATTR_PARAM_CBANK
	.align		4
        /*0384*/ 	.byte	0x04, 0x0a
        /*0386*/ 	.short	(.L_34 - .L_33)
	.align		4
.L_33:
        /*0388*/ 	.word	index@(.nv.constant0._ZN7cutlass13device_kernelINS_4conv6kernel13ConvUniversalINS1_16ConvProblemShapeILNS1_8OperatorE0ELi3EEENS1_10collective14CollectiveConvINS1_46MainloopSm90TmaGmmaWarpSpecializedImplicitGemmILS5_0ELi14ELi3EN4cute5tupleIJNSA_1CILi1EEESD_SD_EEENS1_36KernelImplicitTmaWarpSpecializedSm90ELi1EEENSB_IJNSC_ILi128EEESH_NSB_IJNSC_ILi32EEEEEEEEENS_10bfloat16_tESL_NSA_8TiledMMAINSA_8MMA_AtomIJNSA_4SM904GMMA28MMA_64x128x16_F32BF16BF16_SSILNSP_5MajorE0ELSR_0ELNSP_7ScaleInE1ELSS_1EEEEEENSA_6LayoutISE_NSB_IJNSC_ILi0EEESW_SW_EEEEENSB_IJNSA_10UnderscoreESZ_SZ_EEEEENS7_6detail26Sm90ImplicitGemmTileTraitsINSA_20SM90_TMA_LOAD_IM2COLENSA_14ComposedLayoutINSA_7SwizzleILi2ELi4ELi3EEENSA_18smem_ptr_flag_bitsILi16EEENSV_INSB_IJNSB_IJNSC_ILi8EEENSC_ILi16EEEEEENSB_IJSI_SD_EEENSB_IJSD_NSC_ILi14EEEEEEEEENSB_IJNSB_IJSI_NSC_ILi256EEEEEENSB_IJSD_SW_EEENSB_IJSW_NSC_ILi4096EEEEEEEEEEEEEvEENS13_INSA_13SM90_TMA_LOADES1O_vEEEENS_8epilogue10collective6detail29Sm90TmaWarpSpecializedAdapterINS1U_15DefaultEpilogueISL_NSB_IJNSB_IJllllEEESD_SW_EEES1Z_NS1T_6thread17LinearCombinationISL_Li1EffLNS20_9ScaleType4KindE0ELNS_15FloatRoundStyleE2ESL_EENS_4gemm15EpilogueDefaultEEEEEvvEEEEvNT_6ParamsE)
        /*038c*/ 	.short	0x0210
        /*038e*/ 	.short	0x0470


	//----- nvinfo : EIATTR_SW_WAR
	.align		4
.L_34:
        /*0390*/ 	.byte	0x04, 0x36
        /*0392*/ 	.short	(.L_36 - .L_35)
.L_35:
        /*0394*/ 	.word	0x00000008
.L_36:


//--------------------- .nv.callgraph             --------------------------
	.section	.nv.callgraph,"",@"SHT_CUDA_CALLGRAPH"
	.align	4
	.sectionentsize	8
	.align		4
        /*0000*/ 	.word	0x00000000
	.align		4
        /*0004*/ 	.word	0xffffffff
	.align		4
        /*0008*/ 	.word	0x00000000
	.align		4
        /*000c*/ 	.word	0xfffffffe
	.align		4
        /*0010*/ 	.word	0x00000000
	.align		4
        /*0014*/ 	.word	0xfffffffd
	.align		4
        /*0018*/ 	.word	0x00000000
	.align		4
        /*001c*/ 	.word	0xfffffffc


//--------------------- .nv.constant4             --------------------------
	.section	.nv.constant4,"a",@progbits
	.align	8
	.align		8
.nv.constant4:
        /*0000*/ 	.dword	_ZN39_INTERNAL_5c518218_4_k_cu_ce661e3f_27884cuda3std3__45__cpo5beginE
	.align		8
        /*0008*/ 	.dword	_ZN39_INTERNAL_5c518218_4_k_cu_ce661e3f_27884cuda3std3__45__cpo3endE
	.align		8
        /*0010*/ 	.dword	_ZN39_INTERNAL_5c518218_4_k_cu_ce661e3f_27884cuda3std3__45__cpo6cbeginE
	.align		8
        /*0018*/ 	.dword	_ZN39_INTERNAL_5c518218_4_k_cu_ce661e3f_27884cuda3std3__45__cpo4cendE
	.align		8
        /*0020*/ 	.dword	_ZN39_INTERNAL_5c518218_4_k_cu_ce661e3f_27884cuda3std3__441_GLOBAL__N__5c518218_4_k_cu_ce661e3f_27886ignoreE
	.align		8
        /*0028*/ 	.dword	_ZN39_INTERNAL_5c518218_4_k_cu_ce661e3f_27884cuda3std3__419piecewise_constructE
	.align		8
        /*0030*/ 	.dword	_ZN39_INTERNAL_5c518218_4_k_cu_ce661e3f_27884cuda3std3__48in_placeE
	.align		8
        /*0038*/ 	.dword	_ZN39_INTERNAL_5c518218_4_k_cu_ce661e3f_27884cuda3std6ranges3__45__cpo4swapE
	.align		8
        /*0040*/ 	.dword	_ZN39_INTERNAL_5c518218_4_k_cu_ce661e3f_27884cuda3std6ranges3__45__cpo9iter_moveE
	.align		8
        /*0048*/ 	.dword	_ZN39_INTERNAL_5c518218_4_k_cu_ce661e3f_27884cute7productE
	.align		8
        /*0050*/ 	.dword	_ZN39_INTERNAL_5c518218_4_k_cu_ce661e3f_27884cute1_E


//--------------------- .text._ZN7cutlass13device_kernelINS_4conv6kernel13ConvUniversalINS1_16ConvProblemShapeILNS1_8OperatorE0ELi3EEENS1_10collective14CollectiveConvINS1_46MainloopSm90TmaGmmaWarpSpecializedImplicitGemmILS5_0ELi14ELi3EN4cute5tupleIJNSA_1CILi1EEESD_SD_EEENS1_36KernelImplicitTmaWarpSpecializedSm90ELi1EEENSB_IJNSC_ILi128EEESH_NSB_IJNSC_ILi32EEEEEEEEENS_10bfloat16_tESL_NSA_8TiledMMAINSA_8MMA_AtomIJNSA_4SM904GMMA28MMA_64x128x16_F32BF16BF16_SSILNSP_5MajorE0ELSR_0ELNSP_7ScaleInE1ELSS_1EEEEEENSA_6LayoutISE_NSB_IJNSC_ILi0EEESW_SW_EEEEENSB_IJNSA_10UnderscoreESZ_SZ_EEEEENS7_6detail26Sm90ImplicitGemmTileTraitsINSA_20SM90_TMA_LOAD_IM2COLENSA_14ComposedLayoutINSA_7SwizzleILi2ELi4ELi3EEENSA_18smem_ptr_flag_bitsILi16EEENSV_INSB_IJNSB_IJNSC_ILi8EEENSC_ILi16EEEEEENSB_IJSI_SD_EEENSB_IJSD_NSC_ILi14EEEEEEEEENSB_IJNSB_IJSI_NSC_ILi256EEEEEENSB_IJSD_SW_EEENSB_IJSW_NSC_ILi4096EEEEEEEEEEEEEvEENS13_INSA_13SM90_TMA_LOADES1O_vEEEENS_8epilogue10collective6detail29Sm90TmaWarpSpecializedAdapterINS1U_15DefaultEpilogueISL_NSB_IJNSB_IJllllEEESD_SW_EEES1Z_NS1T_6thread17LinearCombinationISL_Li1EffLNS20_9ScaleType4KindE0ELNS_15FloatRoundStyleE2ESL_EENS_4gemm15EpilogueDefaultEEEEEvvEEEEvNT_6ParamsE --------------------------
	.section	.text._ZN7cutlass13device_kernelINS_4conv6kernel13ConvUniversalINS1_16ConvProblemShapeILNS1_8OperatorE0ELi3EEENS1_10collective14CollectiveConvINS1_46MainloopSm90TmaGmmaWarpSpecializedImplicitGemmILS5_0ELi14ELi3EN4cute5tupleIJNSA_1CILi1EEESD_SD_EEENS1_36KernelImplicitTmaWarpSpecializedSm90ELi1EEENSB_IJNSC_ILi128EEESH_NSB_IJNSC_ILi32EEEEEEEEENS_10bfloat16_tESL_NSA_8TiledMMAINSA_8MMA_AtomIJNSA_4SM904GMMA28MMA_64x128x16_F32BF16BF16_SSILNSP_5MajorE0ELSR_0ELNSP_7ScaleInE1ELSS_1EEEEEENSA_6LayoutISE_NSB_IJNSC_ILi0EEESW_SW_EEEEENSB_IJNSA_10UnderscoreESZ_SZ_EEEEENS7_6detail26Sm90ImplicitGemmTileTraitsINSA_20SM90_TMA_LOAD_IM2COLENSA_14ComposedLayoutINSA_7SwizzleILi2ELi4ELi3EEENSA_18smem_ptr_flag_bitsILi16EEENSV_INSB_IJNSB_IJNSC_ILi8EEENSC_ILi16EEEEEENSB_IJSI_SD_EEENSB_IJSD_NSC_ILi14EEEEEEEEENSB_IJNSB_IJSI_NSC_ILi256EEEEEENSB_IJSD_SW_EEENSB_IJSW_NSC_ILi4096EEEEEEEEEEEEEvEENS13_INSA_13SM90_TMA_LOADES1O_vEEEENS_8epilogue10collective6detail29Sm90TmaWarpSpecializedAdapterINS1U_15DefaultEpilogueISL_NSB_IJNSB_IJllllEEESD_SW_EEES1Z_NS1T_6thread17LinearCombinationISL_Li1EffLNS20_9ScaleType4KindE0ELNS_15FloatRoundStyleE2ESL_EENS_4gemm15EpilogueDefaultEEEEEvvEEEEvNT_6ParamsE,"ax",@progbits
	.align	128
.text._ZN7cutlass13device_kernelINS_4conv6kernel13ConvUniversalINS1_16ConvProblemShapeILNS1_8OperatorE0ELi3EEENS1_10collective14CollectiveConvINS1_46MainloopSm90TmaGmmaWarpSpecializedImplicitGemmILS5_0ELi14ELi3EN4cute5tupleIJNSA_1CILi1EEESD_SD_EEENS1_36KernelImplicitTmaWarpSpecializedSm90ELi1EEENSB_IJNSC_ILi128EEESH_NSB_IJNSC_ILi32EEEEEEEEENS_10bfloat16_tESL_NSA_8TiledMMAINSA_8MMA_AtomIJNSA_4SM904GMMA28MMA_64x128x16_F32BF16BF16_SSILNSP_5MajorE0ELSR_0ELNSP_7ScaleInE1ELSS_1EEEEEENSA_6LayoutISE_NSB_IJNSC_ILi0EEESW_SW_EEEEENSB_IJNSA_10UnderscoreESZ_SZ_EEEEENS7_6detail26Sm90ImplicitGemmTileTraitsINSA_20SM90_TMA_LOAD_IM2COLENSA_14ComposedLayoutINSA_7SwizzleILi2ELi4ELi3EEENSA_18smem_ptr_flag_bitsILi16EEENSV_INSB_IJNSB_IJNSC_ILi8EEENSC_ILi16EEEEEENSB_IJSI_SD_EEENSB_IJSD_NSC_ILi14EEEEEEEEENSB_IJNSB_IJSI_NSC_ILi256EEEEEENSB_IJSD_SW_EEENSB_IJSW_NSC_ILi4096EEEEEEEEEEEEEvEENS13_INSA_13SM90_TMA_LOADES1O_vEEEENS_8epilogue10collective6detail29Sm90TmaWarpSpecializedAdapterINS1U_15DefaultEpilogueISL_NSB_IJNSB_IJllllEEESD_SW_EEES1Z_NS1T_6thread17LinearCombinationISL_Li1EffLNS20_9ScaleType4KindE0ELNS_15FloatRoundStyleE2ESL_EENS_4gemm15EpilogueDefaultEEEEEvvEEEEvNT_6ParamsE:
        .type           _ZN7cutlass13device_kernelINS_4conv6kernel13ConvUniversalINS1_16ConvProblemShapeILNS1_8OperatorE0ELi3EEENS1_10collective14CollectiveConvINS1_46MainloopSm90TmaGmmaWarpSpecializedImplicitGemmILS5_0ELi14ELi3EN4cute5tupleIJNSA_1CILi1EEESD_SD_EEENS1_36KernelImplicitTmaWarpSpecializedSm90ELi1EEENSB_IJNSC_ILi128EEESH_NSB_IJNSC_ILi32EEEEEEEEENS_10bfloat16_tESL_NSA_8TiledMMAINSA_8MMA_AtomIJNSA_4SM904GMMA28MMA_64x128x16_F32BF16BF16_SSILNSP_5MajorE0ELSR_0ELNSP_7ScaleInE1ELSS_1EEEEEENSA_6LayoutISE_NSB_IJNSC_ILi0EEESW_SW_EEEEENSB_IJNSA_10UnderscoreESZ_SZ_EEEEENS7_6detail26Sm90ImplicitGemmTileTraitsINSA_20SM90_TMA_LOAD_IM2COLENSA_14ComposedLayoutINSA_7SwizzleILi2ELi4ELi3EEENSA_18smem_ptr_flag_bitsILi16EEENSV_INSB_IJNSB_IJNSC_ILi8EEENSC_ILi16EEEEEENSB_IJSI_SD_EEENSB_IJSD_NSC_ILi14EEEEEEEEENSB_IJNSB_IJSI_NSC_ILi256EEEEEENSB_IJSD_SW_EEENSB_IJSW_NSC_ILi4096EEEEEEEEEEEEEvEENS13_INSA_13SM90_TMA_LOADES1O_vEEEENS_8epilogue10collective6detail29Sm90TmaWarpSpecializedAdapterINS1U_15DefaultEpilogueISL_NSB_IJNSB_IJllllEEESD_SW_EEES1Z_NS1T_6thread17LinearCombinationISL_Li1EffLNS20_9ScaleType4KindE0ELNS_15FloatRoundStyleE2ESL_EENS_4gemm15EpilogueDefaultEEEEEvvEEEEvNT_6ParamsE,@function
        .size           _ZN7cutlass13device_kernelINS_4conv6kernel13ConvUniversalINS1_16ConvProblemShapeILNS1_8OperatorE0ELi3EEENS1_10collective14CollectiveConvINS1_46MainloopSm90TmaGmmaWarpSpecializedImplicitGemmILS5_0ELi14ELi3EN4cute5tupleIJNSA_1CILi1EEESD_SD_EEENS1_36KernelImplicitTmaWarpSpecializedSm90ELi1EEENSB_IJNSC_ILi128EEESH_NSB_IJNSC_ILi32EEEEEEEEENS_10bfloat16_tESL_NSA_8TiledMMAINSA_8MMA_AtomIJNSA_4SM904GMMA28MMA_64x128x16_F32BF16BF16_SSILNSP_5MajorE0ELSR_0ELNSP_7ScaleInE1ELSS_1EEEEEENSA_6LayoutISE_NSB_IJNSC_ILi0EEESW_SW_EEEEENSB_IJNSA_10UnderscoreESZ_SZ_EEEEENS7_6detail26Sm90ImplicitGemmTileTraitsINSA_20SM90_TMA_LOAD_IM2COLENSA_14ComposedLayoutINSA_7SwizzleILi2ELi4ELi3EEENSA_18smem_ptr_flag_bitsILi16EEENSV_INSB_IJNSB_IJNSC_ILi8EEENSC_ILi16EEEEEENSB_IJSI_SD_EEENSB_IJSD_NSC_ILi14EEEEEEEEENSB_IJNSB_IJSI_NSC_ILi256EEEEEENSB_IJSD_SW_EEENSB_IJSW_NSC_ILi4096EEEEEEEEEEEEEvEENS13_INSA_13SM90_TMA_LOADES1O_vEEEENS_8epilogue10collective6detail29Sm90TmaWarpSpecializedAdapterINS1U_15DefaultEpilogueISL_NSB_IJNSB_IJllllEEESD_SW_EEES1Z_NS1T_6thread17LinearCombinationISL_Li1EffLNS20_9ScaleType4KindE0ELNS_15FloatRoundStyleE2ESL_EENS_4gemm15EpilogueDefaultEEEEEvvEEEEvNT_6ParamsE,(.L_x_296 - _ZN7cutlass13device_kernelINS_4conv6kernel13ConvUniversalINS1_16ConvProblemShapeILNS1_8OperatorE0ELi3EEENS1_10collective14CollectiveConvINS1_46MainloopSm90TmaGmmaWarpSpecializedImplicitGemmILS5_0ELi14ELi3EN4cute5tupleIJNSA_1CILi1EEESD_SD_EEENS1_36KernelImplicitTmaWarpSpecializedSm90ELi1EEENSB_IJNSC_ILi128EEESH_NSB_IJNSC_ILi32EEEEEEEEENS_10bfloat16_tESL_NSA_8TiledMMAINSA_8MMA_AtomIJNSA_4SM904GMMA28MMA_64x128x16_F32BF16BF16_SSILNSP_5MajorE0ELSR_0ELNSP_7ScaleInE1ELSS_1EEEEEENSA_6LayoutISE_NSB_IJNSC_ILi0EEESW_SW_EEEEENSB_IJNSA_10UnderscoreESZ_SZ_EEEEENS7_6detail26Sm90ImplicitGemmTileTraitsINSA_20SM90_TMA_LOAD_IM2COLENSA_14ComposedLayoutINSA_7SwizzleILi2ELi4ELi3EEENSA_18smem_ptr_flag_bitsILi16EEENSV_INSB_IJNSB_IJNSC_ILi8EEENSC_ILi16EEEEEENSB_IJSI_SD_EEENSB_IJSD_NSC_ILi14EEEEEEEEENSB_IJNSB_IJSI_NSC_ILi256EEEEEENSB_IJSD_SW_EEENSB_IJSW_NSC_ILi4096EEEEEEEEEEEEEvEENS13_INSA_13SM90_TMA_LOADES1O_vEEEENS_8epilogue10collective6detail29Sm90TmaWarpSpecializedAdapterINS1U_15DefaultEpilogueISL_NSB_IJNSB_IJllllEEESD_SW_EEES1Z_NS1T_6thread17LinearCombinationISL_Li1EffLNS20_9ScaleType4KindE0ELNS_15FloatRoundStyleE2ESL_EENS_4gemm15EpilogueDefaultEEEEEvvEEEEvNT_6ParamsE)
        .other          _ZN7cutlass13device_kernelINS_4conv6kernel13ConvUniversalINS1_16ConvProblemShapeILNS1_8OperatorE0ELi3EEENS1_10collective14CollectiveConvINS1_46MainloopSm90TmaGmmaWarpSpecializedImplicitGemmILS5_0ELi14ELi3EN4cute5tupleIJNSA_1CILi1EEESD_SD_EEENS1_36KernelImplicitTmaWarpSpecializedSm90ELi1EEENSB_IJNSC_ILi128EEESH_NSB_IJNSC_ILi32EEEEEEEEENS_10bfloat16_tESL_NSA_8TiledMMAINSA_8MMA_AtomIJNSA_4SM904GMMA28MMA_64x128x16_F32BF16BF16_SSILNSP_5MajorE0ELSR_0ELNSP_7ScaleInE1ELSS_1EEEEEENSA_6LayoutISE_NSB_IJNSC_ILi0EEESW_SW_EEEEENSB_IJNSA_10UnderscoreESZ_SZ_EEEEENS7_6detail26Sm90ImplicitGemmTileTraitsINSA_20SM90_TMA_LOAD_IM2COLENSA_14ComposedLayoutINSA_7SwizzleILi2ELi4ELi3EEENSA_18smem_ptr_flag_bitsILi16EEENSV_INSB_IJNSB_IJNSC_ILi8EEENSC_ILi16EEEEEENSB_IJSI_SD_EEENSB_IJSD_NSC_ILi14EEEEEEEEENSB_IJNSB_IJSI_NSC_ILi256EEEEEENSB_IJSD_SW_EEENSB_IJSW_NSC_ILi4096EEEEEEEEEEEEEvEENS13_INSA_13SM90_TMA_LOADES1O_vEEEENS_8epilogue10collective6detail29Sm90TmaWarpSpecializedAdapterINS1U_15DefaultEpilogueISL_NSB_IJNSB_IJllllEEESD_SW_EEES1Z_NS1T_6thread17LinearCombinationISL_Li1EffLNS20_9ScaleType4KindE0ELNS_15FloatRoundStyleE2ESL_EENS_4gemm15EpilogueDefaultEEEEEvvEEEEvNT_6ParamsE,@"STO_CUDA_ENTRY STV_DEFAULT"
_ZN7cutlass13device_kernelINS_4conv6kernel13ConvUniversalINS1_16ConvProblemShapeILNS1_8OperatorE0ELi3EEENS1_10collective14CollectiveConvINS1_46MainloopSm90TmaGmmaWarpSpecializedImplicitGemmILS5_0ELi14ELi3EN4cute5tupleIJNSA_1CILi1EEESD_SD_EEENS1_36KernelImplicitTmaWarpSpecializedSm90ELi1EEENSB_IJNSC_ILi128EEESH_NSB_IJNSC_ILi32EEEEEEEEENS_10bfloat16_tESL_NSA_8TiledMMAINSA_8MMA_AtomIJNSA_4SM904GMMA28MMA_64x128x16_F32BF16BF16_SSILNSP_5MajorE0ELSR_0ELNSP_7ScaleInE1ELSS_1EEEEEENSA_6LayoutISE_NSB_IJNSC_ILi0EEESW_SW_EEEEENSB_IJNSA_10UnderscoreESZ_SZ_EEEEENS7_6detail26Sm90ImplicitGemmTileTraitsINSA_20SM90_TMA_LOAD_IM2COLENSA_14ComposedLayoutINSA_7SwizzleILi2ELi4ELi3EEENSA_18smem_ptr_flag_bitsILi16EEENSV_INSB_IJNSB_IJNSC_ILi8EEENSC_ILi16EEEEEENSB_IJSI_SD_EEENSB_IJSD_NSC_ILi14EEEEEEEEENSB_IJNSB_IJSI_NSC_ILi256EEEEEENSB_IJSD_SW_EEENSB_IJSW_NSC_ILi4096EEEEEEEEEEEEEvEENS13_INSA_13SM90_TMA_LOADES1O_vEEEENS_8epilogue10collective6detail29Sm90TmaWarpSpecializedAdapterINS1U_15DefaultEpilogueISL_NSB_IJNSB_IJllllEEESD_SW_EEES1Z_NS1T_6thread17LinearCombinationISL_Li1EffLNS20_9ScaleType4KindE0ELNS_15FloatRoundStyleE2ESL_EENS_4gemm15EpilogueDefaultEEEEEvvEEEEvNT_6ParamsE:
[----:B------:R-:W-:Y:S01]  /*0000*/  LDC R1, c[0x0][0x28] ;  /* 0x00000a00ff017b82 */ /* 0x000fe20000000800 */
[----:B------:R-:W0:Y:S01]  /*0010*/  S2R R6, SR_TID.X ;  /* 0x0000000000067919 */ /* 0x000e220000002100 */
[----:B------:R-:W-:Y:S01]  /*0020*/  ELECT P0, URZ, PT ;  /* 0x00000000003f782f */ /* 0x000fe20003800000 */
[----:B------:R-:W-:Y:S01]  /*0030*/  BSSY B0, `(.L_x_0) ;  /* 0x000000f000007945 */ /* 0x000fe20003800000 */
[--C-:B0-----:R-:W-:Y:S02]  /*0040*/  SHF.R.U32.HI R0, RZ, 0x5, R6.reuse ;  /* 0x00000005ff007819 */ /* 0x101fe40000011606 */
[----:B------:R-:W-:-:S03]  /*0050*/  SHF.R.U32.HI R3, RZ, 0x7, R6 ;  /* 0x00000007ff037819 */ /* 0x000fc60000011606 */
[----:B------:R-:W0:Y:S04]  /*0060*/  SHFL.IDX PT, R2, R0, RZ, 0x1f ;  /* 0x00001fff00027589 */ /* 0x000e2800000e0000 */
[----:B------:R1:W2:Y:S01]  /*0070*/  SHFL.IDX PT, R5, R3, RZ, 0x1f ;  /* 0x00001fff03057589 */ /* 0x0002a200000e0000 */
[----:B0-----:R-:W-:-:S13]  /*0080*/  ISETP.NE.OR P0, PT, R2, RZ, !P0 ;  /* 0x000000ff0200720c */ /* 0x001fda0004705670 */
[----:B-12---:R-:W-:Y:S05]  /*0090*/  @P0 BRA `(.L_x_1) ;  /* 0x0000000000200947 */ /* 0x006fea0003800000 */
[----:B------:R-:W-:Y:S02]  /*00a0*/  ULDC.64 UR4, c[0x0][0x198] ;  /* 0x0000660000047ab9 */ /* 0x000fe40000000a00 */
[----:B------:R-:W-:Y:S02]  /*00b0*/  UIADD3 UR6, UP0, UR4, 0xf0, URZ ;  /* 0x000000f004067890 */ /* 0x000fe4000ff1e03f */
[----:B------:R-:W-:Y:S02]  /*00c0*/  UIADD3 UR4, UP1, UR4, 0x270, URZ ;  /* 0x0000027004047890 */ /* 0x000fe4000ff3e03f */
[----:B------:R-:W-:Y:S02]  /*00d0*/  UIADD3.X UR7, URZ, UR5, URZ, UP0, !UPT ;  /* 0x000000053f077290 */ /* 0x000fe400087fe43f */
[----:B------:R-:W-:-:S07]  /*00e0*/  UIADD3.X UR5, URZ, UR5, URZ, UP1, !UPT ;  /* 0x000000053f057290 */ /* 0x000fce0008ffe43f */
[----:B------:R0:W-:Y:S02]  /*00f0*/  UTMACCTL.PF [UR6] ;  /* 0x00000000060079b9 */ /* 0x0001e40008040000 */
[----:B------:R0:W-:Y:S02]  /*0100*/  UTMACCTL.PF [UR4] ;  /* 0x00000000040079b9 */ /* 0x0001e40008040000 */
[----:B0-----:R-:W-:Y:S01]  /*0110*/  NOP ;  /* 0x0000000000007918 */ /* 0x001fe20000000000 */
.L_x_1:
[----:B------:R-:W-:Y:S05]  /*0120*/  BSYNC B0 ;  /* 0x0000000000007941 */ /* 0x000fea0003800000 */
.L_x_0:
[----:B------:R-:W0:Y:S01]  /*0130*/  SHFL.IDX PT, R0, R0, RZ, 0x1f ;  /* 0x00001fff00007589 */ /* 0x000e2200000e0000 */
[----:B------:R-:W-:-:S04]  /*0140*/  SHF.R.S32.HI R3, RZ, 0x1f, R2 ;  /* 0x0000001fff037819 */ /* 0x000fc80000011402 */
[----:B------:R-:W-:Y:S02]  /*0150*/  LEA.HI R3, R3, R2, RZ, 0x2 ;  /* 0x0000000203037211 */ /* 0x000fe400078f10ff */
[----:B0-----:R-:W-:-:S13]  /*0160*/  ISETP.NE.AND P0, PT, R0, RZ, PT ;  /* 0x000000ff0000720c */ /* 0x001fda0003f05270 */
[----:B------:R-:W-:Y:S05]  /*0170*/  @P0 BRA `(.L_x_2) ;  /* 0x0000000000b40947 */ /* 0x000fea0003800000 */
[----:B------:R-:W-:Y:S01]  /*0180*/  ELECT P0, URZ, PT ;  /* 0x00000000003f782f */ /* 0x000fe20003800000 */
[----:B------:R-:W-:-:S12]  /*0190*/  BSSY B0, `(.L_x_2) ;  /* 0x000002b000007945 */ /* 0x000fd80003800000 */
[----:B------:R-:W-:Y:S05]  /*01a0*/  @!P0 BRA `(.L_x_3) ;  /* 0x0000000000a48947 */ /* 0x000fea0003800000 */
[----:B------:R-:W0:Y:S01]  /*01b0*/  S2UR UR8, SR_CgaCtaId ;  /* 0x00000000000879c3 */ /* 0x000e220000008800 */
[----:B------:R-:W-:Y:S01]  /*01c0*/  UMOV UR4, 0x400 ;  /* 0x0000040000047882 */ /* 0x000fe20000000000 */
[----:B------:R-:W-:Y:S01]  /*01d0*/  UMOV UR5, 0x1 ;  /* 0x0000000100057882 */ /* 0x000fe20000000000 */
[----:B------:R-:W-:Y:S02]  /*01e0*/  UMOV UR6, 0x80 ;  /* 0x0000008000067882 */ /* 0x000fe40000000000 */
[----:B------:R-:W-:-:S04]  /*01f0*/  UIADD3 UR6, -UR6, 0x100000, URZ ;  /* 0x0010000006067890 */ /* 0x000fc8000fffe13f */
[----:B------:R-:W-:Y:S02]  /*0200*/  USHF.L.U32 UR7, UR6, 0xb, URZ ;  /* 0x0000000b06077899 */ /* 0x000fe4000800063f */
[----:B------:R-:W-:Y:S02]  /*0210*/  USHF.L.U32 UR6, UR6, 0x1, URZ ;  /* 0x0000000106067899 */ /* 0x000fe4000800063f */
[----:B0-----:R-:W-:Y:S02]  /*0220*/  ULEA UR8, UR8, UR4, 0x18 ;  /* 0x0000000408087291 */ /* 0x001fe4000f8ec03f */
[----:B------:R-:W-:-:S04]  /*0230*/  UIADD3 UR4, -UR5, 0x100000, URZ ;  /* 0x0010000005047890 */ /* 0x000fc8000fffe13f */
[----:B------:R-:W-:Y:S02]  /*0240*/  USHF.L.U32 UR5, UR4, 0xb, URZ ;  /* 0x0000000b04057899 */ /* 0x000fe4000800063f */
[----:B------:R-:W-:Y:S01]  /*0250*/  USHF.L.U32 UR4, UR4, 0x1, URZ ;  /* 0x0000000104047899 */ /* 0x000fe2000800063f */
[----:B------:R-:W0:Y:S11]  /*0260*/  FENCE.VIEW.ASYNC.S ;  /* 0x00000000000073c6 */ /* 0x000e360000000000 */
[----:B0-----:R0:W1:Y:S01]  /*0270*/  SYNCS.EXCH.64 URZ, [UR8+0x38000], UR4 ;  /* 0x03800004083f75b2 */ /* 0x0010620008000100 */
[----:B------:R0:W2:Y:S01]  /*0280*/  SYNCS.EXCH.64 URZ, [UR8+0x38070], UR6 ;  /* 0x03807006083f75b2 */ /* 0x0000a20008000100 */
[----:B------:R0:W3:Y:S01]  /*0290*/  SYNCS.EXCH.64 URZ, [UR8+0x38008], UR4 ;  /* 0x03800804083f75b2 */ /* 0x0000e20008000100 */
[----:B------:R0:W4:Y:S01]  /*02a0*/  SYNCS.EXCH.64 URZ, [UR8+0x38078], UR6 ;  /* 0x03807806083f75b2 */ /* 0x0001220008000100 */
[----:B------:R0:W0:Y:S01]  /*02b0*/  SYNCS.EXCH.64 URZ, [UR8+0x38010], UR4 ;  /* 0x03801004083f75b2 */ /* 0x0000220008000100 */
        /* <DEDUP_REMOVED lines=23> */
[----:B-1234-:R-:W-:Y:S01]  /*0430*/  NOP ;  /* 0x0000000000007918 */ /* 0x01efe20000000000 */
.L_x_3:
[----:B0-----:R-:W-:Y:S05]  /*0440*/  BSYNC B0 ;  /* 0x0000000000007941 */ /* 0x001fea0003800000 */
.L_x_2:
[----:B------:R-:W-:Y:S01]  /*0450*/  ULDC.64 UR4, c[0x0][0x618] ;  /* 0x0001860000047ab9 */ /* 0x000fe20000000a00 */
[----:B------:R-:W-:Y:S01]  /*0460*/  LOP3.LUT R3, R3, 0xfffffffc, RZ, 0xc0, !PT ;  /* 0xfffffffc03037812 */ /* 0x000fe200078ec0ff */
[----:B------:R-:W-:Y:S01]  /*0470*/  NOP ;  /* 0x0000000000007918 */ /* 0x000fe20000000000 */
[----:B------:R-:W-:Y:S01]  /*0480*/  ISETP.NE.U32.AND P0, PT, RZ, UR4, PT ;  /* 0x00000004ff007c0c */ /* 0x000fe2000bf05070 */
[----:B------:R-:W-:Y:S01]  /*0490*/  NOP ;  /* 0x0000000000007918 */ /* 0x000fe20000000000 */
[----:B------:R-:W-:Y:S01]  /*04a0*/  BAR.SYNC.DEFER_BLOCKING 0x0 ;  /* 0x0000000000007b1d */ /* 0x000fe20000010000 */
[----:B------:R-:W-:Y:S01]  /*04b0*/  IMAD.IADD R4, R2, 0x1, -R3 ;  /* 0x0000000102047824 */ /* 0x000fe200078e0a03 */
[----:B------:R-:W-:Y:S02]  /*04c0*/  ISETP.NE.AND.EX P0, PT, RZ, UR5, PT, P0 ;  /* 0x00000005ff007c0c */ /* 0x000fe4000bf05300 */
[C---:B------:R-:W-:Y:S02]  /*04d0*/  ISETP.NE.AND P2, PT, R5.reuse, 0x1, PT ;  /* 0x000000010500780c */ /* 0x040fe40003f45270 */
[----:B------:R-:W-:Y:S01]  /*04e0*/  LOP3.LUT P1, RZ, R5, R4, RZ, 0xfc, !PT ;  /* 0x0000000405ff7212 */ /* 0x000fe2000782fcff */
[----:B------:R-:W-:-:S03]  /*04f0*/  ULDC.64 UR12, c[0x0][0x208] ;  /* 0x00008200000c7ab9 */ /* 0x000fc60000000a00 */
[----:B------:R-:W-:-:S04]  /*0500*/  SEL R0, RZ, 0x1, P1 ;  /* 0x00000001ff007807 */ /* 0x000fc80000800000 */
[----:B------:R-:W-:Y:S01]  /*0510*/  SEL R0, R0, 0x2, P2 ;  /* 0x0000000200007807 */ /* 0x000fe20001000000 */
[----:B------:R-:W-:Y:S06]  /*0520*/  @!P0 BRA `(.L_x_4) ;  /* 0x00000000001c8947 */ /* 0x000fec0003800000 */
[----:B------:R-:W0:Y:S02]  /*0530*/  LDC.64 R2, c[0x0][0x618] ;  /* 0x00018600ff027b82 */ /* 0x000e240000000a00 */
[----:B0-----:R-:W2:Y:S02]  /*0540*/  LDG.E.64 R2, desc[UR12][R2.64] ;  /* 0x0000000c02027981 */ /* 0x001ea4000c1e1b00 */
[----:B--2---:R-:W-:-:S04]  /*0550*/  ISETP.NE.U32.AND P0, PT, R2, RZ, PT ;  /* 0x000000ff0200720c */ /* 0x004fc80003f05070 */
[----:B------:R-:W-:-:S13]  /*0560*/  ISETP.NE.AND.EX P0, PT, R3, RZ, PT, P0 ;  /* 0x000000ff0300720c */ /* 0x000fda0003f05300 */
[----:B------:R-:W-:Y:S05]  /*0570*/  @!P0 BRA `(.L_x_4) ;  /* 0x0000000000088947 */ /* 0x000fea0003800000 */
[----:B------:R2:W5:Y:S01]  /*0580*/  LD.E R8, desc[UR12][R2.64] ;  /* 0x0000000c02087980 */ /* 0x000562000c101900 */
[----:B------:R-:W-:Y:S05]  /*0590*/  BRA `(.L_x_5) ;  /* 0x0000000000207947 */ /* 0x000fea0003800000 */
.L_x_4:
[----:B------:R-:W-:Y:S02]  /*05a0*/  ULDC.64 UR4, c[0x0][0x608] ;  /* 0x0001820000047ab9 */ /* 0x000fe40000000a00 */
[----:B------:R-:W-:-:S04]  /*05b0*/  ISETP.NE.U32.AND P0, PT, RZ, UR4, PT ;  /* 0x00000004ff007c0c */ /* 0x000fc8000bf05070 */
[----:B------:R-:W-:-:S13]  /*05c0*/  ISETP.NE.AND.EX P0, PT, RZ, UR5, PT, P0 ;  /* 0x00000005ff007c0c */ /* 0x000fda000bf05300 */
[----:B------:R-:W-:Y:S05]  /*05d0*/  @!P0 BRA `(.L_x_6) ;  /* 0x00000000000c8947 */ /* 0x000fea0003800000 */
[----:B------:R-:W0:Y:S02]  /*05e0*/  LDC.64 R8, c[0x0][0x608] ;  /* 0x00018200ff087b82 */ /* 0x000e240000000a00 */
[----:B0-----:R0:W5:Y:S01]  /*05f0*/  LDG.E R8, desc[UR12][R8.64] ;  /* 0x0000000c08087981 */ /* 0x001162000c1e1900 */
[----:B------:R-:W-:Y:S05]  /*0600*/  BRA `(.L_x_5) ;  /* 0x0000000000047947 */ /* 0x000fea0003800000 */
.L_x_6:
[----:B------:R-:W1:Y:S02]  /*0610*/  LDC R8, c[0x0][0x600] ;  /* 0x00018000ff087b82 */ /* 0x000e640000000800 */
.L_x_5:
[----:B------:R-:W-:Y:S02]  /*0620*/  ULDC.64 UR4, c[0x0][0x620] ;  /* 0x0001880000047ab9 */ /* 0x000fe40000000a00 */
[----:B------:R-:W-:-:S04]  /*0630*/  ISETP.NE.U32.AND P0, PT, RZ, UR4, PT ;  /* 0x00000004ff007c0c */ /* 0x000fc8000bf05070 */
[----:B------:R-:W-:-:S13]  /*0640*/  ISETP.NE.AND.EX P0, PT, RZ, UR5, PT, P0 ;  /* 0x00000005ff007c0c */ /* 0x000fda000bf05300 */
[----:B------:R-:W-:Y:S05]  /*0650*/  @!P0 BRA `(.L_x_7) ;  /* 0x00000000001c8947 */ /* 0x000fea0003800000 */
[----:B--2---:R-:W2:Y:S02]  /*0660*/  LDC.64 R2, c[0x0][0x620] ;  /* 0x00018800ff027b82 */ /* 0x004ea40000000a00 */
[----:B--2---:R-:W2:Y:S02]  /*0670*/  LDG.E.64 R2, desc[UR12][R2.64] ;  /* 0x0000000c02027981 */ /* 0x004ea4000c1e1b00 */
[----:B--2---:R-:W-:-:S04]  /*0680*/  ISETP.NE.U32.AND P0, PT, R2, RZ, PT ;  /* 0x000000ff0200720c */ /* 0x004fc80003f05070 */
[----:B------:R-:W-:-:S13]  /*0690*/  ISETP.NE.AND.EX P0, PT, R3, RZ, PT, P0 ;  /* 0x000000ff0300720c */ /* 0x000fda0003f05300 */
[----:B------:R-:W-:Y:S05]  /*06a0*/  @!P0 BRA `(.L_x_7) ;  /* 0x0000000000088947 */ /* 0x000fea0003800000 */
[----:B0-----:R4:W5:Y:S01]  /*06b0*/  LD.E R9, desc[UR12][R2.64] ;  /* 0x0000000c02097980 */ /* 0x001962000c101900 */
[----:B------:R-:W-:Y:S05]  /*06c0*/  BRA `(.L_x_8) ;  /* 0x0000000000207947 */ /* 0x000fea0003800000 */
.L_x_7:
[----:B------:R-:W-:Y:S02]  /*06d0*/  ULDC.64 UR4, c[0x0][0x610] ;  /* 0x0001840000047ab9 */ /* 0x000fe40000000a00 */
[----:B------:R-:W-:-:S04]  /*06e0*/  ISETP.NE.U32.AND P0, PT, RZ, UR4, PT ;  /* 0x00000004ff007c0c */ /* 0x000fc8000bf05070 */
[----:B------:R-:W-:-:S13]  /*06f0*/  ISETP.NE.AND.EX P0, PT, RZ, UR5, PT, P0 ;  /* 0x00000005ff007c0c */ /* 0x000fda000bf05300 */
[----:B------:R-:W-:Y:S05]  /*0700*/  @!P0 BRA `(.L_x_9) ;  /* 0x00000000000c8947 */ /* 0x000fea0003800000 */
[----:B--2---:R-:W0:Y:S02]  /*0710*/  LDC.64 R2, c[0x0][0x610] ;  /* 0x00018400ff027b82 */ /* 0x004e240000000a00 */
[----:B0-----:R3:W5:Y:S01]  /*0720*/  LDG.E R9, desc[UR12][R2.64] ;  /* 0x0000000c02097981 */ /* 0x001762000c1e1900 */
[----:B------:R-:W-:Y:S05]  /*0730*/  BRA `(.L_x_8) ;  /* 0x0000000000047947 */ /* 0x000fea0003800000 */
.L_x_9:
[----:B0-----:R-:W0:Y:S02]  /*0740*/  LDC R9, c[0x0][0x604] ;  /* 0x00018100ff097b82 */ /* 0x001e240000000800 */
.L_x_8:
[----:B--234-:R-:W2:Y:S01]  /*0750*/  LDC R2, c[0x0][0x3e8] ;  /* 0x0000fa00ff027b82 */ /* 0x01cea20000000800 */
[----:B------:R-:W-:Y:S01]  /*0760*/  ULDC UR4, c[0x0][0x3dc] ;  /* 0x0000f70000047ab9 */ /* 0x000fe20000000800 */
[----:B------:R-:W-:Y:S01]  /*0770*/  ISETP.NE.AND P0, PT, R5, RZ, PT ;  /* 0x000000ff0500720c */ /* 0x000fe20003f05270 */
[----:B------:R-:W-:Y:S01]  /*0780*/  UIADD3 UR4, UR4, 0x1f, URZ ;  /* 0x0000001f04047890 */ /* 0x000fe2000fffe03f */
[----:B------:R-:W-:-:S03]  /*0790*/  ULDC.64 UR6, c[0x0][0x3e0] ;  /* 0x0000f80000067ab9 */ /* 0x000fc60000000a00 */
[----:B------:R-:W-:Y:S02]  /*07a0*/  USHF.R.S32.HI UR5, URZ, 0x1f, UR4 ;  /* 0x0000001f3f057899 */ /* 0x000fe40008011404 */
[----:B------:R-:W-:Y:S02]  /*07b0*/  UIMAD UR6, UR7, UR6, URZ ;  /* 0x00000006070672a4 */ /* 0x000fe4000f8e023f */
[----:B------:R-:W-:-:S04]  /*07c0*/  ULEA.HI UR5, UR5, UR4, URZ, 0x5 ;  /* 0x0000000405057291 */ /* 0x000fc8000f8f283f */
[----:B------:R-:W-:Y:S01]  /*07d0*/  USHF.R.S32.HI UR15, URZ, 0x5, UR5 ;  /* 0x000000053f0f7899 */ /* 0x000fe20008011405 */
[----:B--2---:R-:W-:-:S05]  /*07e0*/  IMAD R2, R2, UR6, RZ ;  /* 0x0000000602027c24 */ /* 0x004fca000f8e02ff */
[----:B------:R-:W-:Y:S01]  /*07f0*/  IMAD R2, R2, UR15, RZ ;  /* 0x0000000f02027c24 */ /* 0x000fe2000f8e02ff */
[----:B------:R-:W-:Y:S06]  /*0800*/  @!P0 BRA `(.L_x_10) ;  /* 0x0000008400e08947 */ /* 0x000fec0003800000 */
[----:B------:R-:W-:-:S13]  /*0810*/  ISETP.NE.AND P0, PT, R5, 0x1, PT ;  /* 0x000000010500780c */ /* 0x000fda0003f05270 */
[----:B------:R-:W-:Y:S05]  /*0820*/  @P0 EXIT ;  /* 0x000000000000094d */ /* 0x000fea0003800000 */
[----:B------:R-:W-:Y:S01]  /*0830*/  ISETP.GE.AND P0, PT, R2, 0x1, PT ;  /* 0x000000010200780c */ /* 0x000fe20003f06270 */
[----:B------:R-:W-:Y:S01]  /*0840*/  UMOV UR4, URZ ;  /* 0x0000003f00047c82 */ /* 0x000fe20008000000 */
[----:B------:R-:W-:Y:S02]  /*0850*/  CS2R R86, SRZ ;  /* 0x0000000000567805 */ /* 0x000fe4000001ff00 */
[----:B------:R-:W-:Y:S02]  /*0860*/  CS2R R88, SRZ ;  /* 0x0000000000587805 */ /* 0x000fe4000001ff00 */
[----:B------:R-:W-:Y:S02]  /*0870*/  CS2R R90, SRZ ;  /* 0x00000000005a7805 */ /* 0x000fe4000001ff00 */
[----:B------:R-:W-:Y:S02]  /*0880*/  CS2R R92, SRZ ;  /* 0x00000000005c7805 */ /* 0x000fe4000001ff00 */
[----:B------:R-:W-:-:S02]  /*0890*/  CS2R R94, SRZ ;  /* 0x00000000005e7805 */ /* 0x000fc4000001ff00 */
[----:B------:R-:W-:Y:S02]  /*08a0*/  CS2R R96, SRZ ;  /* 0x0000000000607805 */ /* 0x000fe4000001ff00 */
        /* <DEDUP_REMOVED lines=57> */
[----:B------:R-:W-:Y:S01]  /*0c40*/  CS2R R84, SRZ ;  /* 0x0000000000547805 */ /* 0x000fe2000001ff00 */
[----:B------:R-:W-:Y:S06]  /*0c50*/  @!P0 BRA `(.L_x_11) ;  /* 0x0000000000988947 */ /* 0x000fec0003800000 */
[----:B------:R-:W-:-:S04]  /*0c60*/  LOP3.LUT R3, R0, 0x1, RZ, 0xfc, !PT ;  /* 0x0000000100037812 */ /* 0x000fc800078efcff */
[----:B------:R-:W-:-:S13]  /*0c70*/  ISETP.NE.AND P1, PT, R3, 0x3, PT ;  /* 0x000000030300780c */ /* 0x000fda0003f25270 */
[----:B------:R-:W-:Y:S05]  /*0c80*/  @!P1 BRA `(.L_x_12) ;  /* 0x0000000000049947 */ /* 0x000fea0003800000 */
[----:B------:R-:W-:Y:S01]  /*0c90*/  BPT.TRAP 0x1 ;  /* 0x000000040000795c */ /* 0x000fe20000300000 */
.L_x_12:
[----:B------:R-:W2:Y:S01]  /*0ca0*/  S2UR UR5, SR_CgaCtaId ;  /* 0x00000000000579c3 */ /* 0x000ea20000008800 */
[----:B------:R-:W-:Y:S01]  /*0cb0*/  SHF.L.U32 R3, RZ, 0x1f, RZ ;  /* 0x0000001fff037819 */ /* 0x000fe200000006ff */
[----:B------:R-:W-:Y:S02]  /*0cc0*/  UMOV UR4, 0x400 ;  /* 0x0000040000047882 */ /* 0x000fe40000000000 */
[----:B--2---:R-:W-:-:S12]  /*0cd0*/  ULEA UR4, UR5, UR4, 0x18 ;  /* 0x0000000405047291 */ /* 0x004fd8000f8ec03f */
.L_x_13:
[----:B--2---:R-:W-:-:S04]  /*0ce0*/  IMAD.U32 R4, RZ, RZ, UR4 ;  /* 0x00000004ff047e24 */ /* 0x004fc8000f8e00ff */
[----:B------:R2:W3:Y:S03]  /*0cf0*/  SYNCS.PHASECHK.TRANS64.TRYWAIT P1, [R4+URZ+0x38000], R3 ;  /* 0x03800003040075a7 */ /* 0x0004e6000802017f */
[----:B---3--:R-:W-:Y:S05]  /*0d00*/  @!P1 NANOSLEEP.SYNCS 0x989680 ;  /* 0x009896800000995d */ /* 0x008fea0003900000 */
[----:B------:R-:W3:Y:S02]  /*0d10*/  @!P1 SYNCS.PHASECHK.TRANS64 P1, [R4+URZ+0x38000], R3 ;  /* 0x03800003040095a7 */ /* 0x000ee4000802007f */
[----:B---3--:R-:W-:Y:S05]  /*0d20*/  @!P1 BRA `(.L_x_13) ;  /* 0xfffffffc00ec9947 */ /* 0x008fea000383ffff */
[----:B------:R-:W-:Y:S01]  /*0d30*/  UIADD3 UR5, UR4, 0x1c000, URZ ;  /* 0x0001c00004057890 */ /* 0x000fe2000fffe03f */
[----:B------:R-:W-:Y:S01]  /*0d40*/  WARPGROUP.ARRIVE ;  /* 0x00000000000079c5 */ /* 0x000fe20000000000 */
[----:B------:R-:W-:Y:S02]  /*0d50*/  USHF.R.U32.HI UR4, URZ, 0x4, UR4 ;  /* 0x000000043f047899 */ /* 0x000fe40008011604 */
[----:B------:R-:W-:Y:S02]  /*0d60*/  USHF.R.U32.HI UR5, URZ, 0x4, UR5 ;  /* 0x000000043f057899 */ /* 0x000fe40008011605 */
[----:B------:R-:W-:Y:S02]  /*0d70*/  ULOP3.LUT UR4, UR4, 0x3fff, URZ, 0xc0, !UPT ;  /* 0x00003fff04047892 */ /* 0x000fe4000f8ec03f */
[----:B------:R-:W-:Y:S02]  /*0d80*/  ULOP3.LUT UR5, UR5, 0x3fff, URZ, 0xc0, !UPT ;  /* 0x00003fff05057892 */ /* 0x000fe4000f8ec03f */
[----:B------:R-:W-:-:S02]  /*0d90*/  ULOP3.LUT UR8, UR4, 0x10000, URZ, 0xfc, !UPT ;  /* 0x0001000004087892 */ /* 0x000fc4000f8efc3f */
[----:B------:R-:W-:Y:S01]  /*0da0*/  ULOP3.LUT UR9, UR5, 0x10000, URZ, 0xfc, !UPT ;  /* 0x0001000005097892 */ /* 0x000fe2000f8efc3f */
[----:B------:R-:W-:Y:S02]  /*0db0*/  UMOV UR7, 0x80000020 ;  /* 0x8000002000077882 */ /* 0x000fe40000000000 */
[----:B------:R-:W-:Y:S02]  /*0dc0*/  UMOV UR5, 0x80000020 ;  /* 0x8000002000057882 */ /* 0x000fe40000000000 */
[----:B------:R-:W-:Y:S02]  /*0dd0*/  UMOV UR4, UR8 ;  /* 0x0000000800047c82 */ /* 0x000fe40008000000 */
[----:B------:R-:W-:Y:S02]  /*0de0*/  UMOV UR6, UR9 ;  /* 0x0000000900067c82 */ /* 0x000fe40008000000 */
[----:B------:R-:W-:Y:S01]  /*0df0*/  HGMMA.64x128x16.F32.BF16 R88, gdesc[UR4], RZ, !UPT ;  /* 0x01e00000045879f0 */ /* 0x000fe2000c7018ff */
[----:B------:R-:W-:Y:S01]  /*0e00*/  UIADD3 UR4, UR8, 0x100, URZ ;  /* 0x0000010008047890 */ /* 0x000fe2000fffe03f */
[----:B------:R-:W-:-:S10]  /*0e10*/  UMOV UR5, 0x80000020 ;  /* 0x8000002000057882 */ /* 0x000fd40000000000 */
[----:B------:R-:W-:Y:S01]  /*0e20*/  HGMMA.64x128x16.F32.BF16 R24, gdesc[UR4], RZ, !UPT ;  /* 0x01e00000041879f0 */ /* 0x000fe2000c7018ff */
[----:B------:R-:W-:Y:S02]  /*0e30*/  UIADD3 UR4, UR8, 0x2, URZ ;  /* 0x0000000208047890 */ /* 0x000fe4000fffe03f */
[----:B------:R-:W-:Y:S01]  /*0e40*/  UIADD3 UR6, UR9, 0x2, URZ ;  /* 0x0000000209067890 */ /* 0x000fe2000fffe03f */
[----:B------:R-:W-:Y:S01]  /*0e50*/  UMOV UR5, 0x80000020 ;  /* 0x8000002000057882 */ /* 0x000fe20000000000 */
[----:B------:R-:W-:-:S07]  /*0e60*/  UMOV UR7, 0x80000020 ;  /* 0x8000002000077882 */ /* 0x000fce0000000000 */
[----:B------:R-:W-:Y:S01]  /*0e70*/  HGMMA.64x128x16.F32.BF16 R88, gdesc[UR4], R88 ;  /* 0x01e00000045879f0 */ /* 0x000fe20008701858 */
[----:B------:R-:W-:Y:S01]  /*0e80*/  UIADD3 UR4, UR8, 0x102, URZ ;  /* 0x0000010208047890 */ /* 0x000fe2000fffe03f */
[----:B------:R-:W-:-:S10]  /*0e90*/  UMOV UR5, 0x80000020 ;  /* 0x8000002000057882 */ /* 0x000fd40000000000 */
[----:B------:R-:W-:Y:S01]  /*0ea0*/  HGMMA.64x128x16.F32.BF16 R24, gdesc[UR4], R24, gsb0 ;  /* 0x01e00000041879f0 */ /* 0x000fe20008001818 */
[----:B------:R-:W-:-:S05]  /*0eb0*/  UMOV UR4, 0x1 ;  /* 0x0000000100047882 */ /* 0x000fca0000000000 */
.L_x_11:
[----:B--2---:R-:W-:-:S05]  /*0ec0*/  VIMNMX R3, R2, 0x1, PT ;  /* 0x0000000102037848 */ /* 0x004fca0003fe0100 */
[----:B------:R-:W-:-:S05]  /*0ed0*/  IMAD.IADD R4, R2, 0x1, -R3 ;  /* 0x0000000102047824 */ /* 0x000fca00078e0a03 */
[----:B------:R-:W-:-:S13]  /*0ee0*/  ISETP.GE.AND P1, PT, R4, 0x1, PT ;  /* 0x000000010400780c */ /* 0x000fda0003f26270 */
[----:B------:R-:W-:Y:S05]  /*0ef0*/  @!P1 BRA `(.L_x_14) ;  /* 0x0000000400089947 */ /* 0x000fea0003800000 */
[----:B------:R-:W2:Y:S01]  /*0f00*/  S2UR UR6, SR_CgaCtaId ;  /* 0x00000000000679c3 */ /* 0x000ea20000008800 */
[----:B------:R-:W-:Y:S01]  /*0f10*/  UMOV UR5, 0x400 ;  /* 0x0000040000057882 */ /* 0x000fe20000000000 */
[----:B------:R-:W-:Y:S01]  /*0f20*/  LOP3.LUT R7, R0, 0x1, RZ, 0xfc, !PT ;  /* 0x0000000100077812 */ /* 0x000fe200078efcff */
[----:B------:R-:W-:Y:S01]  /*0f30*/  IMAD.MOV.U32 R5, RZ, RZ, RZ ;  /* 0x000000ffff057224 */ /* 0x000fe200078e00ff */
[----:B------:R-:W-:Y:S01]  /*0f40*/  UISETP.NE.U32.AND UP0, UPT, UR4, URZ, UPT ;  /* 0x0000003f0400728c */ /* 0x000fe2000bf05070 */
[----:B------:R-:W-:Y:S01]  /*0f50*/  IMAD.MOV.U32 R2, RZ, RZ, R4 ;  /* 0x000000ffff027224 */ /* 0x000fe200078e0004 */
[----:B--2---:R-:W-:-:S04]  /*0f60*/  ULEA UR14, UR6, UR5, 0x18 ;  /* 0x00000005060e7291 */ /* 0x004fc8000f8ec03f */
[----:B------:R-:W-:Y:S02]  /*0f70*/  UIADD3 UR6, UR14, 0x1c000, URZ ;  /* 0x0001c0000e067890 */ /* 0x000fe4000fffe03f */
[----:B------:R-:W-:Y:S02]  /*0f80*/  USHF.R.U32.HI UR5, URZ, 0x4, UR14 ;  /* 0x000000043f057899 */ /* 0x000fe4000801160e */
[----:B------:R-:W-:Y:S02]  /*0f90*/  USHF.R.U32.HI UR6, URZ, 0x4, UR6 ;  /* 0x000000043f067899 */ /* 0x000fe40008011606 */
[----:B------:R-:W-:Y:S02]  /*0fa0*/  ULOP3.LUT UR5, UR5, 0x3fff, URZ, 0xc0, !UPT ;  /* 0x00003fff05057892 */ /* 0x000fe4000f8ec03f */
[----:B------:R-:W-:Y:S02]  /*0fb0*/  ULOP3.LUT UR6, UR6, 0x3fff, URZ, 0xc0, !UPT ;  /* 0x00003fff06067892 */ /* 0x000fe4000f8ec03f */
[----:B------:R-:W-:-:S02]  /*0fc0*/  ULOP3.LUT UR15, UR5, 0x10000, URZ, 0xfc, !UPT ;  /* 0x00010000050f7892 */ /* 0x000fc4000f8efc3f */
[----:B------:R-:W-:Y:S01]  /*0fd0*/  ULOP3.LUT UR16, UR6, 0x10000, URZ, 0xfc, !UPT ;  /* 0x0001000006107892 */ /* 0x000fe2000f8efc3f */
[----:B------:R-:W-:-:S11]  /*0fe0*/  UMOV UR5, URZ ;  /* 0x0000003f00057c82 */ /* 0x000fd60008000000 */
.L_x_19:
[----:B------:R-:W-:-:S13]  /*0ff0*/  ISETP.NE.AND P2, PT, R7, 0x3, PT ;  /* 0x000000030700780c */ /* 0x000fda0003f45270 */
[----:B--2---:R-:W-:Y:S05]  /*1000*/  @!P2 BRA `(.L_x_15) ;  /* 0x000000000004a947 */ /* 0x004fea0003800000 */
[----:B------:R-:W-:Y:S01]  /*1010*/  BPT.TRAP 0x1 ;  /* 0x000000040000795c */ /* 0x000fe20000300000 */
.L_x_15:
[----:B------:R-:W-:Y:S01]  /*1020*/  SHF.L.U32 R3, R5, 0x1f, RZ ;  /* 0x0000001f05037819 */ /* 0x000fe200000006ff */
[----:B------:R-:W-:-:S12]  /*1030*/  ULEA UR6, UR4, UR14, 0x3 ;  /* 0x0000000e04067291 */ /* 0x000fd8000f8e183f */
.L_x_16:
[----:B--2---:R-:W-:-:S04]  /*1040*/  IMAD.U32 R6, RZ, RZ, UR6 ;  /* 0x00000006ff067e24 */ /* 0x004fc8000f8e00ff */
[----:B------:R2:W3:Y:S03]  /*1050*/  SYNCS.PHASECHK.TRANS64.TRYWAIT P1, [R6+URZ+0x38000], R3 ;  /* 0x03800003060075a7 */ /* 0x0004e6000802017f */
[----:B---3--:R-:W-:Y:S05]  /*1060*/  @!P1 NANOSLEEP.SYNCS 0x989680 ;  /* 0x009896800000995d */ /* 0x008fea0003900000 */
[----:B------:R-:W3:Y:S02]  /*1070*/  @!P1 SYNCS.PHASECHK.TRANS64 P1, [R6+URZ+0x38000], R3 ;  /* 0x03800003060095a7 */ /* 0x000ee4000802007f */
[----:B---3--:R-:W-:Y:S05]  /*1080*/  @!P1 BRA `(.L_x_16) ;  /* 0xfffffffc00ec9947 */ /* 0x008fea000383ffff */
[----:B------:R-:W-:Y:S01]  /*1090*/  ULEA UR6, UR4, UR15, 0x9 ;  /* 0x0000000f04067291 */ /* 0x000fe2000f8e483f */
[----:B------:R-:W-:Y:S01]  /*10a0*/  WARPGROUP.ARRIVE ;  /* 0x00000000000079c5 */ /* 0x000fe20000000000 */
[----:B------:R-:W-:Y:S01]  /*10b0*/  ULEA UR7, UR4, UR16, 0x9 ;  /* 0x0000001004077291 */ /* 0x000fe2000f8e483f */
[----:B------:R-:W-:Y:S01]  /*10c0*/  UMOV UR9, 0x80000020 ;  /* 0x8000002000097882 */ /* 0x000fe20000000000 */
[----:B------:R-:W-:-:S03]  /*10d0*/  UMOV UR11, 0x80000020 ;  /* 0x80000020000b7882 */ /* 0x000fc60000000000 */
[----:B------:R-:W-:Y:S02]  /*10e0*/  UMOV UR8, UR6 ;  /* 0x0000000600087c82 */ /* 0x000fe40008000000 */
[----:B------:R-:W-:Y:S02]  /*10f0*/  UMOV UR10, UR7 ;  /* 0x00000007000a7c82 */ /* 0x000fe40008000000 */
[----:B------:R-:W-:Y:S01]  /*1100*/  HGMMA.64x128x16.F32.BF16 R88, gdesc[UR8], R88, UP0 ;  /* 0x01e00000085879f0 */ /* 0x000fe2000bf01858 */
[----:B------:R-:W-:Y:S01]  /*1110*/  UIADD3 UR8, UR6, 0x100, URZ ;  /* 0x0000010006087890 */ /* 0x000fe2000fffe03f */
[----:B------:R-:W-:-:S10]  /*1120*/  UMOV UR9, 0x80000020 ;  /* 0x8000002000097882 */ /* 0x000fd40000000000 */
[----:B------:R-:W-:Y:S01]  /*1130*/  HGMMA.64x128x16.F32.BF16 R24, gdesc[UR8], R24, UP0 ;  /* 0x01e00000081879f0 */ /* 0x000fe2000bf01818 */
[----:B------:R-:W-:Y:S02]  /*1140*/  UIADD3 UR8, UR6, 0x2, URZ ;  /* 0x0000000206087890 */ /* 0x000fe4000fffe03f */
[----:B------:R-:W-:Y:S01]  /*1150*/  UIADD3 UR10, UR7, 0x2, URZ ;  /* 0x00000002070a7890 */ /* 0x000fe2000fffe03f */
[----:B------:R-:W-:Y:S01]  /*1160*/  UMOV UR9, 0x80000020 ;  /* 0x8000002000097882 */ /* 0x000fe20000000000 */
[----:B------:R-:W-:-:S07]  /*1170*/  UMOV UR11, 0x80000020 ;  /* 0x80000020000b7882 */ /* 0x000fce0000000000 */
[----:B------:R-:W-:Y:S01]  /*1180*/  HGMMA.64x128x16.F32.BF16 R88, gdesc[UR8], R88 ;  /* 0x01e00000085879f0 */ /* 0x000fe20008701858 */
[----:B------:R-:W-:Y:S01]  /*1190*/  UIADD3 UR8, UR6, 0x102, URZ ;  /* 0x0000010206087890 */ /* 0x000fe2000fffe03f */
[----:B------:R-:W-:-:S10]  /*11a0*/  UMOV UR9, 0x80000020 ;  /* 0x8000002000097882 */ /* 0x000fd40000000000 */
[----:B------:R-:W-:Y:S03]  /*11b0*/  HGMMA.64x128x16.F32.BF16 R24, gdesc[UR8], R24, gsb0 ;  /* 0x01e00000081879f0 */ /* 0x000fe60008001818 */
[----:B------:R-:W-:Y:S02]  /*11c0*/  WARPGROUP.DEPBAR.LE gsb0, 0x1 ;  /* 0x00008000000079c5 */ /* 0x000fe40000010100 */
[----:B------:R-:W-:Y:S05]  /*11d0*/  @!P2 BRA `(.L_x_17) ;  /* 0x000000000004a947 */ /* 0x000fea0003800000 */
[----:B------:R-:W-:Y:S01]  /*11e0*/  BPT.TRAP 0x1 ;  /* 0x000000040000795c */ /* 0x000fe20000300000 */
.L_x_17:
[----:B------:R-:W-:Y:S01]  /*11f0*/  ULEA UR6, UR5, UR14, 0x3 ;  /* 0x0000000e05067291 */ /* 0x000fe2000f8e183f */
[----:B------:R-:W-:-:S03]  /*1200*/  ISETP.GT.U32.AND P1, PT, R0, 0x1, PT ;  /* 0x000000010000780c */ /* 0x000fc60003f24070 */
[----:B------:R-:W-:-:S04]  /*1210*/  UIADD3 UR6, UR6, 0x38070, URZ ;  /* 0x0003807006067890 */ /* 0x000fc8000fffe03f */
[----:B------:R-:W-:-:S09]  /*1220*/  UPRMT UR6, URZ, 0x654, UR6 ;  /* 0x000006543f067896 */ /* 0x000fd20008000006 */
[----:B------:R-:W-:Y:S01]  /*1230*/  SYNCS.ARRIVE.TRANS64.RED.A1T0 RZ, [UR6], RZ ;  /* 0x000000ffffff79a7 */ /* 0x000fe20008100406 */
[----:B------:R-:W-:Y:S05]  /*1240*/  @P1 BRA `(.L_x_18) ;  /* 0x0000000000041947 */ /* 0x000fea0003800000 */
[----:B------:R-:W-:Y:S01]  /*1250*/  BPT.TRAP 0x1 ;  /* 0x000000040000795c */ /* 0x000fe20000300000 */
.L_x_18:
[----:B------:R-:W-:Y:S01]  /*1260*/  UIADD3 UR4, UR4, 0x1, URZ ;  /* 0x0000000104047890 */ /* 0x000fe2000fffe03f */
[C---:B------:R-:W-:Y:S01]  /*1270*/  ISETP.GT.AND P1, PT, R2.reuse, 0x1, PT ;  /* 0x000000010200780c */ /* 0x040fe20003f24270 */
[----:B------:R-:W-:Y:S01]  /*1280*/  UIADD3 UR5, UR5, 0x1, URZ ;  /* 0x0000000105057890 */ /* 0x000fe2000fffe03f */
[----:B------:R-:W-:Y:S01]  /*1290*/  VIADD R2, R2, 0xffffffff ;  /* 0xffffffff02027836 */ /* 0x000fe20000000000 */
[----:B------:R-:W-:Y:S02]  /*12a0*/  UISETP.NE.AND UP0, UPT, UR4, 0xe, UPT ;  /* 0x0000000e0400788c */ /* 0x000fe4000bf05270 */
[----:B------:R-:W-:Y:S02]  /*12b0*/  UISETP.NE.AND UP1, UPT, UR5, 0xe, UPT ;  /* 0x0000000e0500788c */ /* 0x000fe4000bf25270 */
[----:B------:R-:W-:Y:S02]  /*12c0*/  USEL UR6, URZ, 0x1, UP0 ;  /* 0x000000013f067887 */ /* 0x000fe40008000000 */
[----:B------:R-:W-:-:S02]  /*12d0*/  USEL UR4, UR4, URZ, UP0 ;  /* 0x0000003f04047287 */ /* 0x000fc40008000000 */
[----:B------:R-:W-:Y:S02]  /*12e0*/  USEL UR5, UR5, URZ, UP1 ;  /* 0x0000003f05057287 */ /* 0x000fe40008800000 */
[----:B------:R-:W-:Y:S01]  /*12f0*/  UPLOP3.LUT UP0, UPT, UPT, UPT, UPT, 0x80, 0x0 ;  /* 0x000000000000789c */ /* 0x000fe20003f0f070 */
[----:B------:R-:W-:Y:S01]  /*1300*/  LOP3.LUT R5, R5, UR6, RZ, 0x3c, !PT ;  /* 0x0000000605057c12 */ /* 0x000fe2000f8e3cff */
[----:B------:R-:W-:Y:S09]  /*1310*/  @P1 BRA `(.L_x_19) ;  /* 0xfffffffc00341947 */ /* 0x000ff2000383ffff */
.L_x_14:
[----:B------:R-:W-:Y:S02]  /*1320*/  WARPGROUP.DEPBAR.LE gsb0, 0x0 ;  /* 0x00008000000079c5 */ /* 0x000fe40000010000 */
[----:B------:R-:W-:Y:S05]  /*1330*/  @!P0 BRA `(.L_x_20) ;  /* 0x0000000000488947 */ /* 0x000fea0003800000 */
[----:B------:R-:W-:-:S04]  /*1340*/  LOP3.LUT R2, R0, 0x1, RZ, 0xfc, !PT ;  /* 0x0000000100027812 */ /* 0x000fc800078efcff */
[----:B------:R-:W-:-:S13]  /*1350*/  ISETP.NE.AND P0, PT, R2, 0x3, PT ;  /* 0x000000030200780c */ /* 0x000fda0003f05270 */
[----:B------:R-:W-:Y:S05]  /*1360*/  @!P0 BRA `(.L_x_21) ;  /* 0x0000000000048947 */ /* 0x000fea0003800000 */
[----:B------:R-:W-:Y:S01]  /*1370*/  BPT.TRAP 0x1 ;  /* 0x000000040000795c */ /* 0x000fe20000300000 */
.L_x_21:
[----:B------:R-:W3:Y:S01]  /*1380*/  S2R R5, SR_CgaCtaId ;  /* 0x0000000000057919 */ /* 0x000ee20000008800 */
[----:B------:R-:W-:Y:S02]  /*1390*/  SHF.R.U32.HI R2, RZ, 0x1, R4 ;  /* 0x00000001ff027819 */ /* 0x000fe40000011604 */
[----:B------:R-:W-:-:S03]  /*13a0*/  ISETP.GT.U32.AND P0, PT, R0, 0x1, PT ;  /* 0x000000010000780c */ /* 0x000fc60003f04070 */
[----:B--2---:R-:W-:Y:S01]  /*13b0*/  IMAD.WIDE.U32 R2, R2, -0x6db6db6d, RZ ;  /* 0x9249249302027825 */ /* 0x004fe200078e00ff */
[----:B------:R-:W-:-:S04]  /*13c0*/  MOV R2, 0x400 ;  /* 0x0000040000027802 */ /* 0x000fc80000000f00 */
[----:B------:R-:W-:-:S05]  /*13d0*/  SHF.R.U32.HI R3, RZ, 0x2, R3 ;  /* 0x00000002ff037819 */ /* 0x000fca0000011603 */
[----:B------:R-:W-:Y:S01]  /*13e0*/  IMAD R4, R3, -0xe, R4 ;  /* 0xfffffff203047824 */ /* 0x000fe200078e0204 */
[----:B---3--:R-:W-:-:S05]  /*13f0*/  LEA R5, R5, R2, 0x18 ;  /* 0x0000000205057211 */ /* 0x008fca00078ec0ff */
[----:B------:R-:W-:-:S04]  /*1400*/  IMAD R4, R4, 0x8, R5 ;  /* 0x0000000804047824 */ /* 0x000fc800078e0205 */
[----:B------:R-:W-:-:S05]  /*1410*/  VIADD R4, R4, 0x38070 ;  /* 0x0003807004047836 */ /* 0x000fca0000000000 */
[----:B------:R-:W-:-:S04]  /*1420*/  PRMT R4, RZ, 0x654, R4 ;  /* 0x00000654ff047816 */ /* 0x000fc80000000004 */
[----:B------:R3:W-:Y:S01]  /*1430*/  SYNCS.ARRIVE.TRANS64.RED.A1T0 RZ, [R4+URZ], RZ ;  /* 0x000000ff04ff79a7 */ /* 0x0007e2000810043f */
[----:B------:R-:W-:Y:S05]  /*1440*/  @P0 BRA `(.L_x_20) ;  /* 0x0000000000040947 */ /* 0x000fea0003800000 */
[----:B------:R-:W-:Y:S01]  /*1450*/  BPT.TRAP 0x1 ;  /* 0x000000040000795c */ /* 0x000fe20000300000 */
.L_x_20:
[----:B--2---:R-:W2:Y:S01]  /*1460*/  S2R R3, SR_TID.X ;  /* 0x0000000000037919 */ /* 0x004ea20000002100 */
[----:B------:R-:W-:Y:S01]  /*1470*/  ULDC.64 UR4, c[0x0][0x280] ;  /* 0x0000a00000047ab9 */ /* 0x000fe20000000a00 */
[----:B------:R-:W4:Y:S01]  /*1480*/  S2R R6, SR_CTAID.Y ;  /* 0x0000000000067919 */ /* 0x000f220000002600 */
[----:B------:R-:W3:Y:S01]  /*1490*/  S2R R15, SR_CTAID.X ;  /* 0x00000000000f7919 */ /* 0x000ee20000002500 */
[----:B--2---:R-:W-:-:S04]  /*14a0*/  SHF.R.S32.HI R0, RZ, 0x1f, R3 ;  /* 0x0000001fff007819 */ /* 0x004fc80000011403 */
[----:B------:R-:W-:Y:S01]  /*14b0*/  LEA.HI R0, R0, R3, RZ, 0x7 ;  /* 0x0000000300007211 */ /* 0x000fe200078f38ff */
[----:B----4-:R-:W-:-:S03]  /*14c0*/  IMAD.SHL.U32 R6, R6, 0x80, RZ ;  /* 0x0000008006067824 */ /* 0x010fc600078e00ff */
[----:B------:R-:W-:Y:S01]  /*14d0*/  LOP3.LUT R0, R0, 0xffffff80, RZ, 0xc0, !PT ;  /* 0xffffff8000007812 */ /* 0x000fe200078ec0ff */
[----:B---3--:R-:W-:Y:S01]  /*14e0*/  IMAD.SHL.U32 R4, R15, 0x80, RZ ;  /* 0x000000800f047824 */ /* 0x008fe200078e00ff */
[----:B------:R-:W-:-:S03]  /*14f0*/  ISETP.GE.AND P0, PT, R6, UR5, PT ;  /* 0x0000000506007c0c */ /* 0x000fc6000bf06270 */
[----:B------:R-:W-:Y:S01]  /*1500*/  IMAD.IADD R0, R3, 0x1, -R0 ;  /* 0x0000000103007824 */ /* 0x000fe200078e0a00 */
[----:B------:R-:W-:-:S04]  /*1510*/  ISETP.GE.OR P0, PT, R4, UR4, P0 ;  /* 0x0000000404007c0c */ /* 0x000fc80008706670 */
[----:B------:R-:W-:-:S04]  /*1520*/  SHF.R.S32.HI R3, RZ, 0x1f, R0 ;  /* 0x0000001fff037819 */ /* 0x000fc80000011400 */
[----:B------:R-:W-:-:S04]  /*1530*/  LEA.HI R2, R3, R0, RZ, 0x2 ;  /* 0x0000000003027211 */ /* 0x000fc800078f10ff */
[--C-:B------:R-:W-:Y:S02]  /*1540*/  SHF.R.S32.HI R10, RZ, 0x2, R2.reuse ;  /* 0x00000002ff0a7819 */ /* 0x100fe40000011402 */
[----:B------:R-:W-:-:S04]  /*1550*/  SHF.R.S32.HI R5, RZ, 0x1f, R2 ;  /* 0x0000001fff057819 */ /* 0x000fc80000011402 */
[----:B------:R-:W-:-:S04]  /*1560*/  LEA.HI R5, R5, R10, RZ, 0x3 ;  /* 0x0000000a05057211 */ /* 0x000fc800078f18ff */
[----:B------:R-:W-:Y:S01]  /*1570*/  LOP3.LUT R11, R5, 0xfffffff8, RZ, 0xc0, !PT ;  /* 0xfffffff8050b7812 */ /* 0x000fe200078ec0ff */
[----:B------:R-:W-:Y:S06]  /*1580*/  @P0 EXIT ;  /* 0x000000000000094d */ /* 0x000fec0003800000 */
[----:B------:R-:W2:Y:S01]  /*1590*/  LDC.64 R16, c[0x0][0x658] ;  /* 0x00019600ff107b82 */ /* 0x000ea20000000a00 */
[----:B------:R-:W-:Y:S01]  /*15a0*/  IMAD.IADD R10, R10, 0x1, -R11 ;  /* 0x000000010a0a7824 */ /* 0x000fe200078e0a0b */
[----:B------:R-:W-:Y:S02]  /*15b0*/  LOP3.LUT R5, R2, 0x7ffffffc, RZ, 0xc0, !PT ;  /* 0x7ffffffc02057812 */ /* 0x000fe400078ec0ff */
[----:B------:R-:W-:Y:S02]  /*15c0*/  LEA.HI R3, R3, R0, RZ, 0x5 ;  /* 0x0000000003037211 */ /* 0x000fe400078f28ff */
[----:B------:R-:W-:Y:S01]  /*15d0*/  SHF.R.S32.HI R11, RZ, 0x1f, R10 ;  /* 0x0000001fff0b7819 */ /* 0x000fe2000001140a */
[----:B------:R-:W-:Y:S01]  /*15e0*/  IMAD.IADD R5, R0, 0x1, -R5 ;  /* 0x0000000100057824 */ /* 0x000fe200078e0a05 */
[----:B------:R-:W-:Y:S02]  /*15f0*/  SHF.R.S32.HI R13, RZ, 0x5, R3 ;  /* 0x00000005ff0d7819 */ /* 0x000fe40000011403 */
[----:B0----5:R-:W-:Y:S01]  /*1600*/  FSETP.NEU.AND P1, PT, R9, RZ, PT ;  /* 0x000000ff0900720b */ /* 0x021fe20003f2d000 */
[----:B------:R-:W-:-:S02]  /*1610*/  IMAD.SHL.U32 R7, R5, 0x2, RZ ;  /* 0x0000000205077824 */ /* 0x000fc400078e00ff */
[----:B------:R-:W-:-:S03]  /*1620*/  IMAD.WIDE R2, R15, 0x80, R10 ;  /* 0x000000800f027825 */ /* 0x000fc600078e020a */
[----:B------:R-:W-:Y:S01]  /*1630*/  SHF.R.S32.HI R11, RZ, 0x1f, R7 ;  /* 0x0000001fff0b7819 */ /* 0x000fe20000011407 */
[C---:B------:R-:W-:Y:S01]  /*1640*/  IMAD R5, R13.reuse, -0x10, -R4 ;  /* 0xfffffff00d057824 */ /* 0x040fe200078e0a04 */
[C---:B------:R-:W-:Y:S01]  /*1650*/  IADD3 R4, P0, R6.reuse, R7, RZ ;  /* 0x0000000706047210 */ /* 0x040fe20007f1e0ff */
[----:B------:R-:W-:Y:S01]  /*1660*/  IMAD.WIDE R2, R13, 0x10, R2 ;  /* 0x000000100d027825 */ /* 0x000fe200078e0202 */
[----:B------:R-:W-:Y:S02]  /*1670*/  IADD3 R0, -R7, UR5, -R6 ;  /* 0x0000000507007c10 */ /* 0x000fe4000fffe906 */
[----:B------:R-:W-:Y:S02]  /*1680*/  IADD3 R10, R5, UR4, -R10 ;  /* 0x00000004050a7c10 */ /* 0x000fe4000fffe80a */
[----:B------:R-:W-:Y:S01]  /*1690*/  LEA.HI.X.SX32 R5, R6, R11, 0x1, P0 ;  /* 0x0000000b06057211 */ /* 0x000fe200000f0eff */
[-C--:B--2---:R-:W-:Y:S01]  /*16a0*/  IMAD R6, R3, R16.reuse, RZ ;  /* 0x0000001003067224 */ /* 0x084fe200078e02ff */
[----:B------:R-:W-:Y:S01]  /*16b0*/  ISETP.GT.AND P2, PT, R10, RZ, PT ;  /* 0x000000ff0a00720c */ /* 0x000fe20003f44270 */
[C---:B------:R-:W-:Y:S01]  /*16c0*/  IMAD.SHL.U32 R21, R16.reuse, 0x8, RZ ;  /* 0x0000000810157824 */ /* 0x040fe200078e00ff */
[----:B------:R-:W-:Y:S01]  /*16d0*/  SHF.L.U64.HI R20, R16, 0x3, R17 ;  /* 0x0000000310147819 */ /* 0x000fe20000010211 */
[----:B------:R-:W-:Y:S01]  /*16e0*/  IMAD.WIDE.U32 R14, R2, R16, R4 ;  /* 0x00000010020e7225 */ /* 0x000fe200078e0004 */
[----:B------:R-:W-:-:S02]  /*16f0*/  SHF.L.U64.HI R11, R16, 0x6, R17 ;  /* 0x00000006100b7819 */ /* 0x000fc40000010211 */
[----:B------:R-:W-:Y:S01]  /*1700*/  ISETP.GT.AND P0, PT, R0, RZ, P2 ;  /* 0x000000ff0000720c */ /* 0x000fe20001704270 */
[----:B------:R-:W-:Y:S02]  /*1710*/  IMAD R19, R2, R17, R6 ;  /* 0x0000001102137224 */ /* 0x000fe400078e0206 */
[----:B------:R-:W-:Y:S02]  /*1720*/  IMAD.SHL.U32 R16, R16, 0x40, RZ ;  /* 0x0000004010107824 */ /* 0x000fe400078e00ff */
[----:B------:R-:W-:Y:S01]  /*1730*/  IMAD.IADD R19, R15, 0x1, R19 ;  /* 0x000000010f137824 */ /* 0x000fe200078e0213 */
[----:B------:R-:W-:Y:S07]  /*1740*/  @!P1 BRA `(.L_x_22) ;  /* 0x0000005000dc9947 */ /* 0x000fee0003800000 */
[----:B------:R-:W-:Y:S01]  /*1750*/  ULDC.64 UR6, c[0x0][0x630] ;  /* 0x00018c0000067ab9 */ /* 0x000fe20000000a00 */
[----:B------:R-:W-:Y:S01]  /*1760*/  ULDC.64 UR8, c[0x0][0x628] ;  /* 0x00018a0000087ab9 */ /* 0x000fe20000000a00 */
[----:B------:R-:W-:Y:S01]  /*1770*/  IMAD R17, R3, UR6, RZ ;  /* 0x0000000603117c24 */ /* 0x000fe2000f8e02ff */
[----:B------:R-:W-:Y:S01]  /*1780*/  ULDC.64 UR4, c[0x0][0x650] ;  /* 0x0001940000047ab9 */ /* 0x000fe20000000a00 */
[----:B------:R-:W-:-:S04]  /*1790*/  IMAD.WIDE.U32 R6, R2, UR6, R4 ;  /* 0x0000000602067c25 */ /* 0x000fc8000f8e0004 */
[----:B------:R-:W-:Y:S01]  /*17a0*/  IMAD R17, R2, UR7, R17 ;  /* 0x0000000702117c24 */ /* 0x000fe2000f8e0211 */
[----:B------:R-:W-:-:S03]  /*17b0*/  LEA R12, P1, R6, UR8, 0x1 ;  /* 0x00000008060c7c11 */ /* 0x000fc6000f8208ff */
[----:B------:R-:W-:-:S05]  /*17c0*/  IMAD.IADD R7, R7, 0x1, R17 ;  /* 0x0000000107077824 */ /* 0x000fca00078e0211 */
[----:B------:R-:W-:-:S05]  /*17d0*/  LEA.HI.X R13, R6, UR9, R7, 0x1, P1 ;  /* 0x00000009060d7c11 */ /* 0x000fca00088f0c07 */
[----:B------:R-:W2:Y:S01]  /*17e0*/  @P0 LDG.E.LTC128B.U16 R15, desc[UR12][R12.64] ;  /* 0x0000000c0c0f0981 */ /* 0x000ea2000c1e1520 */
[----:B------:R-:W-:Y:S01]  /*17f0*/  ISETP.GT.AND P1, PT, R0, 0x1, P2 ;  /* 0x000000010000780c */ /* 0x000fe20001724270 */
[----:B------:R-:W-:Y:S01]  /*1800*/  BSSY B0, `(.L_x_23) ;  /* 0x000000b000007945 */ /* 0x000fe20003800000 */
[----:B--2---:R-:W-:-:S04]  /*1810*/  IMAD.U32 R6, R15, 0x10000, RZ ;  /* 0x000100000f067824 */ /* 0x004fc800078e00ff */
[----:B------:R-:W-:Y:S01]  /*1820*/  FMUL R7, R6, R9 ;  /* 0x0000000906077220 */ /* 0x000fe20000400000 */
[----:B------:R-:W-:-:S03]  /*1830*/  LEA R6, P3, R14, UR4, 0x1 ;  /* 0x000000040e067c11 */ /* 0x000fc6000f8608ff */
[----:B-1----:R-:W-:Y:S01]  /*1840*/  FFMA R7, R88, R8, R7 ;  /* 0x0000000858077223 */ /* 0x002fe20000000007 */
[----:B------:R-:W-:-:S04]  /*1850*/  PRMT R88, R15, 0x7610, R88 ;  /* 0x000076100f587816 */ /* 0x000fc80000000058 */
[----:B------:R-:W-:Y:S02]  /*1860*/  F2FP.BF16.F32.PACK_AB R18, RZ, R7 ;  /* 0x00000007ff12723e */ /* 0x000fe400000010ff */
[----:B------:R-:W-:-:S05]  /*1870*/  LEA.HI.X R7, R14, UR5, R19, 0x1, P3 ;  /* 0x000000050e077c11 */ /* 0x000fca00098f0c13 */
[----:B------:R0:W-:Y:S01]  /*1880*/  @P0 STG.E.U16 desc[UR12][R6.64], R18 ;  /* 0x0000001206000986 */ /* 0x0001e2000c10150c */
[----:B------:R-:W-:Y:S05]  /*1890*/  @!P1 BRA `(.L_x_24) ;  /* 0x0000000000049947 */ /* 0x000fea0003800000 */
[----:B------:R1:W5:Y:S02]  /*18a0*/  LDG.E.LTC128B.U16 R88, desc[UR12][R12.64+0x2] ;  /* 0x0000020c0c587981 */ /* 0x000364000c1e1520 */
.L_x_24:
[----:B------:R-:W-:Y:S05]  /*18b0*/  BSYNC B0 ;  /* 0x0000000000007941 */ /* 0x000fea0003800000 */
.L_x_23:
[----:B------:R-:W-:Y:S01]  /*18c0*/  USHF.L.U32 UR4, UR6, 0x3, URZ ;  /* 0x0000000306047899 */ /* 0x000fe2000800063f */
[----:B0----5:R-:W-:Y:S01]  /*18d0*/  IMAD.U32 R18, R88, 0x10000, RZ ;  /* 0x0001000058127824 */ /* 0x021fe200078e00ff */
[----:B------:R-:W-:Y:S01]  /*18e0*/  USHF.L.U64.HI UR5, UR6, 0x3, UR7 ;  /* 0x0000000306057899 */ /* 0x000fe20008010207 */
[----:B------:R-:W-:Y:S02]  /*18f0*/  ISETP.GT.AND P0, PT, R10, 0x8, PT ;  /* 0x000000080a00780c */ /* 0x000fe40003f04270 */
[----:B------:R-:W-:Y:S01]  /*1900*/  FMUL R22, R18, R9 ;  /* 0x0000000912167220 */ /* 0x000fe20000400000 */
[----:B------:R-:W-:Y:S01]  /*1910*/  IMAD.U32 R14, RZ, RZ, UR4 ;  /* 0x00000004ff0e7e24 */ /* 0x000fe2000f8e00ff */
[----:B------:R-:W-:Y:S01]  /*1920*/  ISETP.GT.AND P3, PT, R0, RZ, P0 ;  /* 0x000000ff0000720c */ /* 0x000fe20000764270 */
[----:B------:R-:W-:Y:S02]  /*1930*/  IMAD.U32 R15, RZ, RZ, UR5 ;  /* 0x00000005ff0f7e24 */ /* 0x000fe4000f8e00ff */
[----:B------:R-:W-:Y:S01]  /*1940*/  FFMA R22, R89, R8, R22 ;  /* 0x0000000859167223 */ /* 0x000fe20000000016 */
[----:B------:R-:W-:-:S04]  /*1950*/  IMAD.WIDE.U32 R18, R2, UR6, R14 ;  /* 0x0000000602127c25 */ /* 0x000fc8000f8e000e */
[----:B------:R-:W-:Y:S02]  /*1960*/  F2FP.BF16.F32.PACK_AB R89, RZ, R22 ;  /* 0x00000016ff59723e */ /* 0x000fe400000010ff */
[----:B------:R-:W-:-:S03]  /*1970*/  IADD3 R23, P4, R4, R18, RZ ;  /* 0x0000001204177210 */ /* 0x000fc60007f9e0ff */
[----:B------:R0:W-:Y:S01]  /*1980*/  @P1 STG.E.U16 desc[UR12][R6.64+0x2], R89 ;  /* 0x0000025906001986 */ /* 0x0001e2000c10150c */
[----:B------:R-:W-:Y:S02]  /*1990*/  IADD3.X R22, R5, R17, R19, P4, !PT ;  /* 0x0000001105167210 */ /* 0x000fe400027fe413 */
[----:B------:R-:W-:-:S04]  /*19a0*/  LEA R18, P4, R23, UR8, 0x1 ;  /* 0x0000000817127c11 */ /* 0x000fc8000f8808ff */
[----:B------:R-:W-:-:S05]  /*19b0*/  LEA.HI.X R19, R23, UR9, R22, 0x1, P4 ;  /* 0x0000000917137c11 */ /* 0x000fca000a0f0c16 */
[----:B------:R-:W2:Y:S01]  /*19c0*/  @P3 LDG.E.LTC128B.U16 R88, desc[UR12][R18.64] ;  /* 0x0000000c12583981 */ /* 0x000ea2000c1e1520 */
[C---:B------:R-:W-:Y:S01]  /*19d0*/  IMAD.SHL.U32 R17, R21.reuse, 0x2, RZ ;  /* 0x0000000215117824 */ /* 0x040fe200078e00ff */
[----:B------:R-:W-:Y:S01]  /*19e0*/  SHF.L.U64.HI R21, R21, 0x1, R20 ;  /* 0x0000000115157819 */ /* 0x000fe20000010214 */
[----:B------:R-:W-:Y:S01]  /*19f0*/  BSSY B0, `(.L_x_25) ;  /* 0x000000b000007945 */ /* 0x000fe20003800000 */
[----:B------:R-:W-:Y:S01]  /*1a00*/  ISETP.GT.AND P1, PT, R0, 0x1, P0 ;  /* 0x000000010000780c */ /* 0x000fe20000724270 */
[----:B--2---:R-:W-:-:S04]  /*1a10*/  IMAD.U32 R22, R88, 0x10000, RZ ;  /* 0x0001000058167824 */ /* 0x004fc800078e00ff */
[----:B------:R-:W-:Y:S01]  /*1a20*/  FMUL R23, R22, R9 ;  /* 0x0000000916177220 */ /* 0x000fe20000400000 */
[----:B------:R-:W-:-:S03]  /*1a30*/  IADD3 R22, P4, R17, R6, RZ ;  /* 0x0000000611167210 */ /* 0x000fc60007f9e0ff */
[----:B------:R-:W-:-:S05]  /*1a40*/  FFMA R23, R90, R8, R23 ;  /* 0x000000085a177223 */ /* 0x000fca0000000017 */
[----:B------:R-:W-:Y:S01]  /*1a50*/  F2FP.BF16.F32.PACK_AB R20, RZ, R23 ;  /* 0x00000017ff14723e */ /* 0x000fe200000010ff */
[----:B------:R-:W-:-:S05]  /*1a60*/  IMAD.X R23, R21, 0x1, R7, P4 ;  /* 0x0000000115177824 */ /* 0x000fca00020e0607 */
[----:B------:R0:W-:Y:S01]  /*1a70*/  @P3 STG.E.U16 desc[UR12][R22.64], R20 ;  /* 0x0000001416003986 */ /* 0x0001e2000c10150c */
[----:B------:R-:W-:Y:S05]  /*1a80*/  @!P1 BRA `(.L_x_26) ;  /* 0x0000000000049947 */ /* 0x000fea0003800000 */
[----:B------:R2:W5:Y:S02]  /*1a90*/  LDG.E.LTC128B.U16 R88, desc[UR12][R18.64+0x2] ;  /* 0x0000020c12587981 */ /* 0x000564000c1e1520 */
.L_x_26:
[----:B------:R-:W-:Y:S05]  /*1aa0*/  BSYNC B0 ;  /* 0x0000000000007941 */ /* 0x000fea0003800000 */
.L_x_25:
[----:B0----5:R-:W-:Y:S01]  /*1ab0*/  IMAD.U32 R20, R88, 0x10000, RZ ;  /* 0x0001000058147824 */ /* 0x021fe200078e00ff */
[----:B------:R-:W-:Y:S01]  /*1ac0*/  ISETP.GT.AND P3, PT, R0, 0x8, P2 ;  /* 0x000000080000780c */ /* 0x000fe20001764270 */
[----:B------:R-:W-:Y:S02]  /*1ad0*/  BSSY B0, `(.L_x_27) ;  /* 0x0000007000007945 */ /* 0x000fe40003800000 */
[----:B------:R-:W-:-:S04]  /*1ae0*/  FMUL R20, R20, R9 ;  /* 0x0000000914147220 */ /* 0x000fc80000400000 */
[----:B------:R-:W-:-:S05]  /*1af0*/  FFMA R20, R91, R8, R20 ;  /* 0x000000085b147223 */ /* 0x000fca0000000014 */
[----:B------:R-:W-:-:S05]  /*1b00*/  F2FP.BF16.F32.PACK_AB R20, RZ, R20 ;  /* 0x00000014ff14723e */ /* 0x000fca00000010ff */
[----:B------:R0:W-:Y:S01]  /*1b10*/  @P1 STG.E.U16 desc[UR12][R22.64+0x2], R20 ;  /* 0x0000021416001986 */ /* 0x0001e2000c10150c */
[----:B------:R-:W-:Y:S05]  /*1b20*/  @!P3 BRA `(.L_x_28) ;  /* 0x000000000004b947 */ /* 0x000fea0003800000 */
[----:B------:R3:W5:Y:S02]  /*1b30*/  LDG.E.LTC128B.U16 R88, desc[UR12][R12.64+0x10] ;  /* 0x0000100c0c587981 */ /* 0x000764000c1e1520 */
.L_x_28:
[----:B------:R-:W-:Y:S05]  /*1b40*/  BSYNC B0 ;  /* 0x0000000000007941 */ /* 0x000fea0003800000 */
.L_x_27:
        /* <DEDUP_REMOVED lines=9> */
.L_x_30:
[----:B------:R-:W-:Y:S05]  /*1be0*/  BSYNC B0 ;  /* 0x0000000000007941 */ /* 0x000fea0003800000 */
.L_x_29:
[----:B-----5:R-:W-:Y:S01]  /*1bf0*/  IMAD.U32 R20, R88, 0x10000, RZ ;  /* 0x0001000058147824 */ /* 0x020fe200078e00ff */
        /* <DEDUP_REMOVED lines=8> */
.L_x_32:
[----:B------:R-:W-:Y:S05]  /*1c80*/  BSYNC B0 ;  /* 0x0000000000007941 */ /* 0x000fea0003800000 */
.L_x_31:
        /* <DEDUP_REMOVED lines=9> */
.L_x_34:
[----:B------:R-:W-:Y:S05]  /*1d20*/  BSYNC B0 ;  /* 0x0000000000007941 */ /* 0x000fea0003800000 */
.L_x_33:
        /* <DEDUP_REMOVED lines=9> */
.L_x_36:
[----:B------:R-:W-:Y:S05]  /*1dc0*/  BSYNC B0 ;  /* 0x0000000000007941 */ /* 0x000fea0003800000 */
.L_x_35:
        /* <DEDUP_REMOVED lines=9> */
.L_x_38:
[----:B------:R-:W-:Y:S05]  /*1e60*/  BSYNC B0 ;  /* 0x0000000000007941 */ /* 0x000fea0003800000 */
.L_x_37:
        /* <DEDUP_REMOVED lines=9> */
.L_x_40:
[----:B------:R-:W-:Y:S05]  /*1f00*/  BSYNC B0 ;  /* 0x0000000000007941 */ /* 0x000fea0003800000 */
.L_x_39:
        /* <DEDUP_REMOVED lines=9> */
.L_x_42:
[----:B------:R-:W-:Y:S05]  /*1fa0*/  BSYNC B0 ;  /* 0x0000000000007941 */ /* 0x000fea0003800000 */
.L_x_41:
        /* <DEDUP_REMOVED lines=9> */
.L_x_44:
[----:B------:R-:W-:Y:S05]  /*2040*/  BSYNC B0 ;  /* 0x0000000000007941 */ /* 0x000fea0003800000 */
.L_x_43:
        /* <DEDUP_REMOVED lines=9> */
.L_x_46:
[----:B------:R-:W-:Y:S05]  /*20e0*/  BSYNC B0 ;  /* 0x0000000000007941 */ /* 0x000fea0003800000 */
.L_x_45:
        /* <DEDUP_REMOVED lines=9> */
.L_x_48:
[----:B------:R-:W-:Y:S05]  /*2180*/  BSYNC B0 ;  /* 0x0000000000007941 */ /* 0x000fea0003800000 */
.L_x_47:
        /* <DEDUP_REMOVED lines=9> */
.L_x_50:
[----:B------:R-:W-:Y:S05]  /*2220*/  BSYNC B0 ;  /* 0x0000000000007941 */ /* 0x000fea0003800000 */
.L_x_49:
        /* <DEDUP_REMOVED lines=9> */
.L_x_52:
[----:B------:R-:W-:Y:S05]  /*22c0*/  BSYNC B0 ;  /* 0x0000000000007941 */ /* 0x000fea0003800000 */
.L_x_51:
        /* <DEDUP_REMOVED lines=9> */
.L_x_54:
[----:B------:R-:W-:Y:S05]  /*2360*/  BSYNC B0 ;  /* 0x0000000000007941 */ /* 0x000fea0003800000 */
.L_x_53:
        /* <DEDUP_REMOVED lines=9> */
.L_x_56:
[----:B------:R-:W-:Y:S05]  /*2400*/  BSYNC B0 ;  /* 0x0000000000007941 */ /* 0x000fea0003800000 */
.L_x_55:
        /* <DEDUP_REMOVED lines=9> */
.L_x_58:
[----:B------:R-:W-:Y:S05]  /*24a0*/  BSYNC B0 ;  /* 0x0000000000007941 */ /* 0x000fea0003800000 */
.L_x_57:
        /* <DEDUP_REMOVED lines=9> */
.L_x_60:
[----:B------:R-:W-:Y:S05]  /*2540*/  BSYNC B0 ;  /* 0x0000000000007941 */ /* 0x000fea0003800000 */
.L_x_59:
        /* <DEDUP_REMOVED lines=9> */
.L_x_62:
[----:B------:R-:W-:Y:S05]  /*25e0*/  BSYNC B0 ;  /* 0x0000000000007941 */ /* 0x000fea0003800000 */
.L_x_61:
        /* <DEDUP_REMOVED lines=9> */
.L_x_64:
[----:B------:R-:W-:Y:S05]  /*2680*/  BSYNC B0 ;  /* 0x0000000000007941 */ /* 0x000fea0003800000 */
.L_x_63:
        /* <DEDUP_REMOVED lines=9> */
.L_x_66:
[----:B------:R-:W-:Y:S05]  /*2720*/  BSYNC B0 ;  /* 0x0000000000007941 */ /* 0x000fea0003800000 */
.L_x_65:
        /* <DEDUP_REMOVED lines=9> */
.L_x_68:
[----:B------:R-:W-:Y:S05]  /*27c0*/  BSYNC B0 ;  /* 0x0000000000007941 */ /* 0x000fea0003800000 */
.L_x_67:
        /* <DEDUP_REMOVED lines=9> */
.L_x_70:
[----:B------:R-:W-:Y:S05]  /*2860*/  BSYNC B0 ;  /* 0x0000000000007941 */ /* 0x000fea0003800000 */
.L_x_69:
        /* <DEDUP_REMOVED lines=9> */
.L_x_72:
[----:B------:R-:W-:Y:S05]  /*2900*/  BSYNC B0 ;  /* 0x0000000000007941 */ /* 0x000fea0003800000 */
.L_x_71:
        /* <DEDUP_REMOVED lines=9> */
.L_x_74:
[----:B------:R-:W-:Y:S05]  /*29a0*/  BSYNC B0 ;  /* 0x0000000000007941 */ /* 0x000fea0003800000 */
.L_x_73:
        /* <DEDUP_REMOVED lines=9> */
.L_x_76:
[----:B------:R-:W-:Y:S05]  /*2a40*/  BSYNC B0 ;  /* 0x0000000000007941 */ /* 0x000fea0003800000 */
.L_x_75:
        /* <DEDUP_REMOVED lines=9> */
.L_x_78:
[----:B------:R-:W-:Y:S05]  /*2ae0*/  BSYNC B0 ;  /* 0x0000000000007941 */ /* 0x000fea0003800000 */
.L_x_77:
        /* <DEDUP_REMOVED lines=9> */
.L_x_80:
[----:B------:R-:W-:Y:S05]  /*2b80*/  BSYNC B0 ;  /* 0x0000000000007941 */ /* 0x000fea0003800000 */
.L_x_79:
        /* <DEDUP_REMOVED lines=9> */
.L_x_82:
[----:B------:R-:W-:Y:S05]  /*2c20*/  BSYNC B0 ;  /* 0x0000000000007941 */ /* 0x000fea0003800000 */
.L_x_81:
        /* <DEDUP_REMOVED lines=9> */
.L_x_84:
[----:B------:R-:W-:Y:S05]  /*2cc0*/  BSYNC B0 ;  /* 0x0000000000007941 */ /* 0x000fea0003800000 */
.L_x_83:
        /* <DEDUP_REMOVED lines=9> */
.L_x_86:
[----:B------:R-:W-:Y:S05]  /*2d60*/  BSYNC B0 ;  /* 0x0000000000007941 */ /* 0x000fea0003800000 */
.L_x_85:
        /* <DEDUP_REMOVED lines=9> */
.L_x_88:
[----:B------:R-:W-:Y:S05]  /*2e00*/  BSYNC B0 ;  /* 0x0000000000007941 */ /* 0x000fea0003800000 */
.L_x_87:
        /* <DEDUP_REMOVED lines=9> */
.L_x_90:
[----:B------:R-:W-:Y:S05]  /*2ea0*/  BSYNC B0 ;  /* 0x0000000000007941 */ /* 0x000fea0003800000 */
.L_x_89:
        /* <DEDUP_REMOVED lines=9> */
.L_x_92:
[----:B------:R-:W-:Y:S05]  /*2f40*/  BSYNC B0 ;  /* 0x0000000000007941 */ /* 0x000fea0003800000 */
.L_x_91:
        /* <DEDUP_REMOVED lines=9> */
.L_x_94:
[----:B------:R-:W-:Y:S05]  /*2fe0*/  BSYNC B0 ;  /* 0x0000000000007941 */ /* 0x000fea0003800000 */
.L_x_93:
        /* <DEDUP_REMOVED lines=9> */
.L_x_96:
[----:B------:R-:W-:Y:S05]  /*3080*/  BSYNC B0 ;  /* 0x0000000000007941 */ /* 0x000fea0003800000 */
.L_x_95:
        /* <DEDUP_REMOVED lines=9> */
.L_x_98:
[----:B------:R-:W-:Y:S05]  /*3120*/  BSYNC B0 ;  /* 0x0000000000007941 */ /* 0x000fea0003800000 */
.L_x_97:
        /* <DEDUP_REMOVED lines=9> */
.L_x_100:
[----:B------:R-:W-:Y:S05]  /*31c0*/  BSYNC B0 ;  /* 0x0000000000007941 */ /* 0x000fea0003800000 */
.L_x_99:
        /* <DEDUP_REMOVED lines=9> */
.L_x_102:
[----:B------:R-:W-:Y:S05]  /*3260*/  BSYNC B0 ;  /* 0x0000000000007941 */ /* 0x000fea0003800000 */
.L_x_101:
        /* <DEDUP_REMOVED lines=9> */
.L_x_104:
[----:B------:R-:W-:Y:S05]  /*3300*/  BSYNC B0 ;  /* 0x0000000000007941 */ /* 0x000fea0003800000 */
.L_x_103:
        /* <DEDUP_REMOVED lines=9> */
.L_x_106:
[----:B------:R-:W-:Y:S05]  /*33a0*/  BSYNC B0 ;  /* 0x0000000000007941 */ /* 0x000fea0003800000 */
.L_x_105:
        /* <DEDUP_REMOVED lines=9> */
.L_x_108:
[----:B------:R-:W-:Y:S05]  /*3440*/  BSYNC B0 ;  /* 0x0000000000007941 */ /* 0x000fea0003800000 */
.L_x_107:
        /* <DEDUP_REMOVED lines=9> */
.L_x_110:
[----:B------:R-:W-:Y:S05]  /*34e0*/  BSYNC B0 ;  /* 0x0000000000007941 */ /* 0x000fea0003800000 */
.L_x_109:
        /* <DEDUP_REMOVED lines=9> */
.L_x_112:
[----:B------:R-:W-:Y:S05]  /*3580*/  BSYNC B0 ;  /* 0x0000000000007941 */ /* 0x000fea0003800000 */
.L_x_111:
        /* <DEDUP_REMOVED lines=9> */
.L_x_114:
[----:B------:R-:W-:Y:S05]  /*3620*/  BSYNC B0 ;  /* 0x0000000000007941 */ /* 0x000fea0003800000 */
.L_x_113:
        /* <DEDUP_REMOVED lines=9> */
.L_x_116:
[----:B------:R-:W-:Y:S05]  /*36c0*/  BSYNC B0 ;  /* 0x0000000000007941 */ /* 0x000fea0003800000 */
.L_x_115:
        /* <DEDUP_REMOVED lines=9> */
.L_x_118:
[----:B------:R-:W-:Y:S05]  /*3760*/  BSYNC B0 ;  /* 0x0000000000007941 */ /* 0x000fea0003800000 */
.L_x_117:
        /* <DEDUP_REMOVED lines=9> */
.L_x_120:
[----:B------:R-:W-:Y:S05]  /*3800*/  BSYNC B0 ;  /* 0x0000000000007941 */ /* 0x000fea0003800000 */
.L_x_119:
        /* <DEDUP_REMOVED lines=9> */
.L_x_122:
[----:B------:R-:W-:Y:S05]  /*38a0*/  BSYNC B0 ;  /* 0x0000000000007941 */ /* 0x000fea0003800000 */
.L_x_121:
        /* <DEDUP_REMOVED lines=9> */
.L_x_124:
[----:B------:R-:W-:Y:S05]  /*3940*/  BSYNC B0 ;  /* 0x0000000000007941 */ /* 0x000fea0003800000 */
.L_x_123:
        /* <DEDUP_REMOVED lines=9> */
.L_x_126:
[----:B------:R-:W-:Y:S05]  /*39e0*/  BSYNC B0 ;  /* 0x0000000000007941 */ /* 0x000fea0003800000 */
.L_x_125:
        /* <DEDUP_REMOVED lines=9> */
.L_x_128:
[----:B------:R-:W-:Y:S05]  /*3a80*/  BSYNC B0 ;  /* 0x0000000000007941 */ /* 0x000fea0003800000 */
.L_x_127:
        /* <DEDUP_REMOVED lines=9> */
.L_x_130:
[----:B------:R-:W-:Y:S05]  /*3b20*/  BSYNC B0 ;  /* 0x0000000000007941 */ /* 0x000fea0003800000 */
.L_x_129:
        /* <DEDUP_REMOVED lines=9> */
.L_x_132:
[----:B------:R-:W-:Y:S05]  /*3bc0*/  BSYNC B0 ;  /* 0x0000000000007941 */ /* 0x000fea0003800000 */
.L_x_131:
        /* <DEDUP_REMOVED lines=9> */
.L_x_134:
[----:B------:R-:W-:Y:S05]  /*3c60*/  BSYNC B0 ;  /* 0x0000000000007941 */ /* 0x000fea0003800000 */
.L_x_133:
        /* <DEDUP_REMOVED lines=9> */
.L_x_136:
[----:B------:R-:W-:Y:S05]  /*3d00*/  BSYNC B0 ;  /* 0x0000000000007941 */ /* 0x000fea0003800000 */
.L_x_135:
        /* <DEDUP_REMOVED lines=9> */
.L_x_138:
[----:B------:R-:W-:Y:S05]  /*3da0*/  BSYNC B0 ;  /* 0x0000000000007941 */ /* 0x000fea0003800000 */
.L_x_137:
        /* <DEDUP_REMOVED lines=9> */
.L_x_140:
[----:B------:R-:W-:Y:S05]  /*3e40*/  BSYNC B0 ;  /* 0x0000000000007941 */ /* 0x000fea0003800000 */
.L_x_139:
        /* <DEDUP_REMOVED lines=9> */
.L_x_142:
[----:B------:R-:W-:Y:S05]  /*3ee0*/  BSYNC B0 ;  /* 0x0000000000007941 */ /* 0x000fea0003800000 */
.L_x_141:
[----:B01-345:R-:W-:Y:S01]  /*3ef0*/  IMAD.U32 R12, R88, 0x10000, RZ ;  /* 0x00010000580c7824 */ /* 0x03bfe200078e00ff */
        /* <DEDUP_REMOVED lines=8> */
.L_x_144:
[----:B------:R-:W-:Y:S05]  /*3f80*/  BSYNC B0 ;  /* 0x0000000000007941 */ /* 0x000fea0003800000 */
.L_x_143:
[----:B0----5:R-:W-:Y:S01]  /*3f90*/  IMAD.U32 R12, R88, 0x10000, RZ ;  /* 0x00010000580c7824 */ /* 0x021fe200078e00ff */
[----:B------:R-:W-:Y:S01]  /*3fa0*/  ISETP.GT.AND P1, PT, R0, 0x79, P0 ;  /* 0x000000790000780c */ /* 0x000fe20000724270 */
[----:B------:R-:W-:Y:S01]  /*3fb0*/  BSSY B0, `(.L_x_145) ;  /* 0x000000b000007945 */ /* 0x000fe20003800000 */
[----:B------:R-:W-:Y:S01]  /*3fc0*/  IADD3 R91, P0, R2, 0x40, RZ ;  /* 0x00000040025b7810 */ /* 0x000fe20007f1e0ff */
[----:B------:R-:W-:Y:S01]  /*3fd0*/  FMUL R13, R12, R9 ;  /* 0x000000090c0d7220 */ /* 0x000fe20000400000 */
[----:B------:R-:W-:-:S03]  /*3fe0*/  @P3 IMAD.MOV.U32 R12, RZ, RZ, R22 ;  /* 0x000000ffff0c3224 */ /* 0x000fc600078e0016 */
[----:B------:R-:W-:-:S05]  /*3ff0*/  FFMA R13, R150, R8, R13 ;  /* 0x00000008960d7223 */ /* 0x000fca000000000d */
[----:B------:R-:W-:-:S04]  /*4000*/  F2FP.BF16.F32.PACK_AB R13, RZ, R13 ;  /* 0x0000000dff0d723e */ /* 0x000fc800000010ff */
[----:B------:R-:W-:Y:S01]  /*4010*/  PRMT R20, R13, 0x7610, R20 ;  /* 0x000076100d147816 */ /* 0x000fe20000000014 */
[----:B------:R-:W-:-:S05]  /*4020*/  @P3 IMAD.MOV.U32 R13, RZ, RZ, R23 ;  /* 0x000000ffff0d3224 */ /* 0x000fca00078e0017 */
[----:B------:R0:W-:Y:S01]  /*4030*/  @P3 STG.E.U16 desc[UR12][R12.64+0xf0], R20 ;  /* 0x0000f0140c003986 */ /* 0x0001e2000c10150c */
[----:B------:R-:W-:Y:S05]  /*4040*/  @!P1 BRA `(.L_x_146) ;  /* 0x0000000000049947 */ /* 0x000fea0003800000 */
[----:B------:R3:W5:Y:S02]  /*4050*/  LDG.E.LTC128B.U16 R88, desc[UR12][R18.64+0xf2] ;  /* 0x0000f20c12587981 */ /* 0x000764000c1e1520 */
.L_x_146:
[----:B------:R-:W-:Y:S05]  /*4060*/  BSYNC B0 ;  /* 0x0000000000007941 */ /* 0x000fea0003800000 */
.L_x_145:
[----:B-----5:R-:W-:Y:S02]  /*4070*/  IMAD.U32 R2, R88, 0x10000, RZ ;  /* 0x0001000058027824 */ /* 0x020fe400078e00ff */
[----:B------:R-:W-:Y:S01]  /*4080*/  IMAD.X R3, RZ, RZ, R3, P0 ;  /* 0x000000ffff037224 */ /* 0x000fe200000e0603 */
[----:B------:R-:W-:Y:S01]  /*4090*/  ISETP.GT.AND P0, PT, R10, 0x40, PT ;  /* 0x000000400a00780c */ /* 0x000fe20003f04270 */
[----:B------:R-:W-:Y:S01]  /*40a0*/  FMUL R2, R2, R9 ;  /* 0x0000000902027220 */ /* 0x000fe20000400000 */
[----:B0-----:R-:W-:Y:S02]  /*40b0*/  IMAD.WIDE.U32 R12, R91, UR6, R4 ;  /* 0x000000065b0c7c25 */ /* 0x001fe4000f8e0004 */
[----:B------:R-:W-:Y:S02]  /*40c0*/  ISETP.GT.AND P3, PT, R0, RZ, P0 ;  /* 0x000000ff0000720c */ /* 0x000fe40000764270 */
[----:B------:R-:W-:Y:S01]  /*40d0*/  FFMA R2, R151, R8, R2 ;  /* 0x0000000897027223 */ /* 0x000fe20000000002 */
[----:B-123--:R-:W-:-:S04]  /*40e0*/  IMAD R18, R3, UR6, RZ ;  /* 0x0000000603127c24 */ /* 0x00efc8000f8e02ff */
[----:B------:R-:W-:Y:S01]  /*40f0*/  IMAD R93, R91, UR7, R18 ;  /* 0x000000075b5d7c24 */ /* 0x000fe2000f8e0212 */
[----:B------:R-:W-:Y:S02]  /*4100*/  F2FP.BF16.F32.PACK_AB R18, RZ, R2 ;  /* 0x00000002ff12723e */ /* 0x000fe400000010ff */
[C---:B------:R-:W-:Y:S01]  /*4110*/  LEA R2, P2, R12.reuse, UR8, 0x1 ;  /* 0x000000080c027c11 */ /* 0x040fe2000f8408ff */
[----:B------:R-:W-:Y:S02]  /*4120*/  IMAD.IADD R3, R13, 0x1, R93 ;  /* 0x000000010d037824 */ /* 0x000fe400078e025d */
[----:B------:R0:W-:Y:S03]  /*4130*/  @P1 STG.E.U16 desc[UR12][R22.64+0xf2], R18 ;  /* 0x0000f21216001986 */ /* 0x0001e6000c10150c */
        /* <DEDUP_REMOVED lines=15> */
.L_x_148:
[----:B------:R-:W-:Y:S05]  /*4230*/  BSYNC B0 ;  /* 0x0000000000007941 */ /* 0x000fea0003800000 */
.L_x_147:
[----:B------:R-:W-:Y:S01]  /*4240*/  IMAD.WIDE.U32 R14, R91, UR6, R14 ;  /* 0x000000065b0e7c25 */ /* 0x000fe2000f8e000e */
[----:B------:R-:W-:Y:S01]  /*4250*/  ISETP.GT.AND P1, PT, R10, 0x48, PT ;  /* 0x000000480a00780c */ /* 0x000fe20003f24270 */
[----:B------:R-:W-:Y:S02]  /*4260*/  BSSY B0, `(.L_x_149) ;  /* 0x000000f000007945 */ /* 0x000fe40003800000 */
[----:B-----5:R-:W-:Y:S01]  /*4270*/  IMAD.U32 R16, R88, 0x10000, RZ ;  /* 0x0001000058107824 */ /* 0x020fe200078e00ff */
[----:B0-----:R-:W-:Y:S01]  /*4280*/  IADD3 R11, P3, R4, R14, RZ ;  /* 0x0000000e040b7210 */ /* 0x001fe20007f7e0ff */
[----:B------:R-:W-:Y:S02]  /*4290*/  @P2 IMAD.MOV.U32 R10, RZ, RZ, R12 ;  /* 0x000000ffff0a2224 */ /* 0x000fe400078e000c */
[----:B------:R-:W-:Y:S01]  /*42a0*/  FMUL R16, R16, R9 ;  /* 0x0000000910107220 */ /* 0x000fe20000400000 */
[----:B------:R-:W-:Y:S02]  /*42b0*/  IADD3.X R14, R5, R93, R15, P3, !PT ;  /* 0x0000005d050e7210 */ /* 0x000fe40001ffe40f */
[----:B------:R-:W-:Y:S01]  /*42c0*/  LEA R4, P4, R11, UR8, 0x1 ;  /* 0x000000080b047c11 */ /* 0x000fe2000f8808ff */
[----:B------:R-:W-:Y:S01]  /*42d0*/  FFMA R16, R25, R8, R16 ;  /* 0x0000000819107223 */ /* 0x000fe20000000010 */
[----:B------:R-:W-:-:S02]  /*42e0*/  ISETP.GT.AND P3, PT, R0, RZ, P1 ;  /* 0x000000ff0000720c */ /* 0x000fc40000f64270 */
[----:B------:R-:W-:Y:S01]  /*42f0*/  LEA.HI.X R5, R11, UR9, R14, 0x1, P4 ;  /* 0x000000090b057c11 */ /* 0x000fe2000a0f0c0e */
[----:B------:R-:W-:Y:S01]  /*4300*/  @P2 IMAD.MOV.U32 R11, RZ, RZ, R13 ;  /* 0x000000ffff0b2224 */ /* 0x000fe200078e000d */
[----:B------:R-:W-:-:S05]  /*4310*/  F2FP.BF16.F32.PACK_AB R16, RZ, R16 ;  /* 0x00000010ff10723e */ /* 0x000fca00000010ff */
[----:B------:R0:W-:Y:S04]  /*4320*/  @P2 STG.E.U16 desc[UR12][R10.64+0x2], R16 ;  /* 0x000002100a002986 */ /* 0x0001e8000c10150c */
[----:B------:R-:W-:Y:S05]  /*4330*/  @!P3 BRA `(.L_x_150) ;  /* 0x000000000004b947 */ /* 0x000fea0003800000 */
[----:B------:R2:W5:Y:S02]  /*4340*/  LDG.E.LTC128B.U16 R88, desc[UR12][R4.64] ;  /* 0x0000000c04587981 */ /* 0x000564000c1e1520 */
.L_x_150:
[----:B------:R-:W-:Y:S05]  /*4350*/  BSYNC B0 ;  /* 0x0000000000007941 */ /* 0x000fea0003800000 */
.L_x_149:
[----:B0----5:R-:W-:Y:S01]  /*4360*/  IMAD.U32 R10, R88, 0x10000, RZ ;  /* 0x00010000580a7824 */ /* 0x021fe200078e00ff */
[----:B------:R-:W-:Y:S01]  /*4370*/  IADD3 R14, P4, R12, R17, RZ ;  /* 0x000000110c0e7210 */ /* 0x000fe20007f9e0ff */
[----:B------:R-:W-:Y:S01]  /*4380*/  BSSY B0, `(.L_x_151) ;  /* 0x0000009000007945 */ /* 0x000fe20003800000 */
[----:B------:R-:W-:Y:S01]  /*4390*/  ISETP.GT.AND P2, PT, R0, 0x1, P1 ;  /* 0x000000010000780c */ /* 0x000fe20000f44270 */
[----:B------:R-:W-:Y:S02]  /*43a0*/  FMUL R11, R10, R9 ;  /* 0x000000090a0b7220 */ /* 0x000fe40000400000 */
[----:B------:R-:W-:Y:S02]  /*43b0*/  IMAD.X R15, R13, 0x1, R21, P4 ;  /* 0x000000010d0f7824 */ /* 0x000fe400020e0615 */
[----:B------:R-:W-:-:S05]  /*43c0*/  FFMA R11, R26, R8, R11 ;  /* 0x000000081a0b7223 */ /* 0x000fca000000000b */
[----:B------:R-:W-:-:S05]  /*43d0*/  F2FP.BF16.F32.PACK_AB R11, RZ, R11 ;  /* 0x0000000bff0b723e */ /* 0x000fca00000010ff */
[----:B------:R0:W-:Y:S01]  /*43e0*/  @P3 STG.E.U16 desc[UR12][R14.64], R11 ;  /* 0x0000000b0e003986 */ /* 0x0001e2000c10150c */
[----:B------:R-:W-:Y:S05]  /*43f0*/  @!P2 BRA `(.L_x_152) ;  /* 0x000000000004a947 */ /* 0x000fea0003800000 */
[----:B------:R3:W5:Y:S02]  /*4400*/  LDG.E.LTC128B.U16 R88, desc[UR12][R4.64+0x2] ;  /* 0x0000020c04587981 */ /* 0x000764000c1e1520 */
.L_x_152:
[----:B------:R-:W-:Y:S05]  /*4410*/  BSYNC B0 ;  /* 0x0000000000007941 */ /* 0x000fea0003800000 */
.L_x_151:
[----:B-----5:R-:W-:Y:S01]  /*4420*/  IMAD.U32 R10, R88, 0x10000, RZ ;  /* 0x00010000580a7824 */ /* 0x020fe200078e00ff */
[----:B------:R-:W-:Y:S01]  /*4430*/  ISETP.GT.AND P3, PT, R0, 0x8, P0 ;  /* 0x000000080000780c */ /* 0x000fe20000764270 */
[----:B0-----:R-:W-:Y:S01]  /*4440*/  @P2 IMAD.MOV.U32 R11, RZ, RZ, R15 ;  /* 0x000000ffff0b2224 */ /* 0x001fe200078e000f */
[----:B------:R-:W-:Y:S01]  /*4450*/  BSSY B0, `(.L_x_153) ;  /* 0x0000009000007945 */ /* 0x000fe20003800000 */
[----:B------:R-:W-:-:S04]  /*4460*/  FMUL R10, R10, R9 ;  /* 0x000000090a0a7220 */ /* 0x000fc80000400000 */
[----:B------:R-:W-:-:S05]  /*4470*/  FFMA R10, R27, R8, R10 ;  /* 0x000000081b0a7223 */ /* 0x000fca000000000a */
[----:B------:R-:W-:-:S04]  /*4480*/  F2FP.BF16.F32.PACK_AB R10, RZ, R10 ;  /* 0x0000000aff0a723e */ /* 0x000fc800000010ff */
[----:B------:R-:W-:Y:S01]  /*4490*/  PRMT R16, R10, 0x7610, R16 ;  /* 0x000076100a107816 */ /* 0x000fe20000000010 */
[----:B------:R-:W-:-:S05]  /*44a0*/  @P2 IMAD.MOV.U32 R10, RZ, RZ, R14 ;  /* 0x000000ffff0a2224 */ /* 0x000fca00078e000e */
[----:B------:R0:W-:Y:S01]  /*44b0*/  @P2 STG.E.U16 desc[UR12][R10.64+0x2], R16 ;  /* 0x000002100a002986 */ /* 0x0001e2000c10150c */
[----:B------:R-:W-:Y:S05]  /*44c0*/  @!P3 BRA `(.L_x_154) ;  /* 0x000000000004b947 */ /* 0x000fea0003800000 */
[----:B------:R4:W5:Y:S02]  /*44d0*/  LDG.E.LTC128B.U16 R88, desc[UR12][R2.64+0x10] ;  /* 0x0000100c02587981 */ /* 0x000964000c1e1520 */
.L_x_154:
[----:B------:R-:W-:Y:S05]  /*44e0*/  BSYNC B0 ;  /* 0x0000000000007941 */ /* 0x000fea0003800000 */
.L_x_153:
[----:B0----5:R-:W-:Y:S01]  /*44f0*/  IMAD.U32 R10, R88, 0x10000, RZ ;  /* 0x00010000580a7824 */ /* 0x021fe200078e00ff */
[----:B------:R-:W-:Y:S01]  /*4500*/  ISETP.GT.AND P2, PT, R0, 0x9, P0 ;  /* 0x000000090000780c */ /* 0x000fe20000744270 */
[----:B------:R-:W-:Y:S02]  /*4510*/  BSSY B0, `(.L_x_155) ;  /* 0x000000a000007945 */ /* 0x000fe40003800000 */
[----:B------:R-:W-:Y:S01]  /*4520*/  FMUL R11, R10, R9 ;  /* 0x000000090a0b7220 */ /* 0x000fe20000400000 */
[----:B------:R-:W-:-:S03]  /*4530*/  IMAD.MOV.U32 R10, RZ, RZ, R12 ;  /* 0x000000ffff0a7224 */ /* 0x000fc600078e000c */
[----:B------:R-:W-:-:S05]  /*4540*/  FFMA R11, R28, R8, R11 ;  /* 0x000000081c0b7223 */ /* 0x000fca000000000b */
[----:B------:R-:W-:-:S04]  /*4550*/  F2FP.BF16.F32.PACK_AB R11, RZ, R11 ;  /* 0x0000000bff0b723e */ /* 0x000fc800000010ff */
[----:B------:R-:W-:Y:S01]  /*4560*/  PRMT R16, R11, 0x7610, R16 ;  /* 0x000076100b107816 */ /* 0x000fe20000000010 */
[----:B------:R-:W-:-:S05]  /*4570*/  IMAD.MOV.U32 R11, RZ, RZ, R13 ;  /* 0x000000ffff0b7224 */ /* 0x000fca00078e000d */
[----:B------:R0:W-:Y:S01]  /*4580*/  @P3 STG.E.U16 desc[UR12][R10.64+0x10], R16 ;  /* 0x000010100a003986 */ /* 0x0001e2000c10150c */
[----:B------:R-:W-:Y:S05]  /*4590*/  @!P2 BRA `(.L_x_156) ;  /* 0x000000000004a947 */ /* 0x000fea0003800000 */
[----:B------:R0:W5:Y:S02]  /*45a0*/  LDG.E.LTC128B.U16 R88, desc[UR12][R2.64+0x12] ;  /* 0x0000120c02587981 */ /* 0x000164000c1e1520 */
.L_x_156:
[----:B------:R-:W-:Y:S05]  /*45b0*/  BSYNC B0 ;  /* 0x0000000000007941 */ /* 0x000fea0003800000 */
.L_x_155:
        /* <DEDUP_REMOVED lines=9> */
.L_x_158:
[----:B------:R-:W-:Y:S05]  /*4650*/  BSYNC B0 ;  /* 0x0000000000007941 */ /* 0x000fea0003800000 */
.L_x_157:
        /* <DEDUP_REMOVED lines=9> */
.L_x_160:
[----:B------:R-:W-:Y:S05]  /*46f0*/  BSYNC B0 ;  /* 0x0000000000007941 */ /* 0x000fea0003800000 */
.L_x_159:
[----:B-----5:R-:W-:Y:S01]  /*4700*/  IMAD.U32 R12, R88, 0x10000, RZ ;  /* 0x00010000580c7824 */ /* 0x020fe200078e00ff */
[----:B------:R-:W-:Y:S01]  /*4710*/  IADD3 R6, P4, P5, R17, R6, R19 ;  /* 0x0000000611067210 */ /* 0x000fe20007d9e013 */
[----:B------:R-:W-:Y:S01]  /*4720*/  BSSY B0, `(.L_x_161) ;  /* 0x0000009000007945 */ /* 0x000fe20003800000 */
[----:B------:R-:W-:Y:S01]  /*4730*/  ISETP.GT.AND P3, PT, R0, 0x10, P0 ;  /* 0x000000100000780c */ /* 0x000fe20000764270 */
[----:B------:R-:W-:Y:S01]  /*4740*/  FMUL R12, R12, R9 ;  /* 0x000000090c0c7220 */ /* 0x000fe20000400000 */
[----:B------:R-:W-:-:S03]  /*4750*/  IADD3.X R7, R21, R7, R89, P4, P5 ;  /* 0x0000000715077210 */ /* 0x000fc600027ea459 */
[----:B------:R-:W-:-:S05]  /*4760*/  FFMA R12, R31, R8, R12 ;  /* 0x000000081f0c7223 */ /* 0x000fca000000000c */
[----:B------:R-:W-:-:S05]  /*4770*/  F2FP.BF16.F32.PACK_AB R12, RZ, R12 ;  /* 0x0000000cff0c723e */ /* 0x000fca00000010ff */
[----:B------:R0:W-:Y:S01]  /*4780*/  @P2 STG.E.U16 desc[UR12][R6.64+0x12], R12 ;  /* 0x0000120c06002986 */ /* 0x0001e2000c10150c */
[----:B------:R-:W-:Y:S05]  /*4790*/  @!P3 BRA `(.L_x_162) ;  /* 0x000000000004b947 */ /* 0x000fea0003800000 */
[----:B------:R0:W5:Y:S02]  /*47a0*/  LDG.E.LTC128B.U16 R88, desc[UR12][R2.64+0x20] ;  /* 0x0000200c02587981 */ /* 0x000164000c1e1520 */
.L_x_162:
[----:B------:R-:W-:Y:S05]  /*47b0*/  BSYNC B0 ;  /* 0x0000000000007941 */ /* 0x000fea0003800000 */
.L_x_161:
        /* <DEDUP_REMOVED lines=9> */
.L_x_164:
[----:B------:R-:W-:Y:S05]  /*4850*/  BSYNC B0 ;  /* 0x0000000000007941 */ /* 0x000fea0003800000 */
.L_x_163:
        /* <DEDUP_REMOVED lines=9> */
.L_x_166:
[----:B------:R-:W-:Y:S05]  /*48f0*/  BSYNC B0 ;  /* 0x0000000000007941 */ /* 0x000fea0003800000 */
.L_x_165:
        /* <DEDUP_REMOVED lines=9> */
.L_x_168:
[----:B------:R-:W-:Y:S05]  /*4990*/  BSYNC B0 ;  /* 0x0000000000007941 */ /* 0x000fea0003800000 */
.L_x_167:
        /* <DEDUP_REMOVED lines=9> */
.L_x_170:
[----:B------:R-:W-:Y:S05]  /*4a30*/  BSYNC B0 ;  /* 0x0000000000007941 */ /* 0x000fea0003800000 */
.L_x_169:
        /* <DEDUP_REMOVED lines=9> */
.L_x_172:
[----:B------:R-:W-:Y:S05]  /*4ad0*/  BSYNC B0 ;  /* 0x0000000000007941 */ /* 0x000fea0003800000 */
.L_x_171:
        /* <DEDUP_REMOVED lines=9> */
.L_x_174:
[----:B------:R-:W-:Y:S05]  /*4b70*/  BSYNC B0 ;  /* 0x0000000000007941 */ /* 0x000fea0003800000 */
.L_x_173:
        /* <DEDUP_REMOVED lines=9> */
.L_x_176:
[----:B------:R-:W-:Y:S05]  /*4c10*/  BSYNC B0 ;  /* 0x0000000000007941 */ /* 0x000fea0003800000 */
.L_x_175:
        /* <DEDUP_REMOVED lines=9> */
.L_x_178:
[----:B------:R-:W-:Y:S05]  /*4cb0*/  BSYNC B0 ;  /* 0x0000000000007941 */ /* 0x000fea0003800000 */
.L_x_177:
        /* <DEDUP_REMOVED lines=9> */
.L_x_180:
[----:B------:R-:W-:Y:S05]  /*4d50*/  BSYNC B0 ;  /* 0x0000000000007941 */ /* 0x000fea0003800000 */
.L_x_179:
        /* <DEDUP_REMOVED lines=9> */
.L_x_182:
[----:B------:R-:W-:Y:S05]  /*4df0*/  BSYNC B0 ;  /* 0x0000000000007941 */ /* 0x000fea0003800000 */
.L_x_181:
        /* <DEDUP_REMOVED lines=9> */
.L_x_184:
[----:B------:R-:W-:Y:S05]  /*4e90*/  BSYNC B0 ;  /* 0x0000000000007941 */ /* 0x000fea0003800000 */
.L_x_183:
        /* <DEDUP_REMOVED lines=9> */
.L_x_186:
[----:B------:R-:W-:Y:S05]  /*4f30*/  BSYNC B0 ;  /* 0x0000000000007941 */ /* 0x000fea0003800000 */
.L_x_185:
        /* <DEDUP_REMOVED lines=9> */
.L_x_188:
[----:B------:R-:W-:Y:S05]  /*4fd0*/  BSYNC B0 ;  /* 0x0000000000007941 */ /* 0x000fea0003800000 */
.L_x_187:
        /* <DEDUP_REMOVED lines=9> */
.L_x_190:
[----:B------:R-:W-:Y:S05]  /*5070*/  BSYNC B0 ;  /* 0x0000000000007941 */ /* 0x000fea0003800000 */
.L_x_189:
        /* <DEDUP_REMOVED lines=9> */
.L_x_192:
[----:B------:R-:W-:Y:S05]  /*5110*/  BSYNC B0 ;  /* 0x0000000000007941 */ /* 0x000fea0003800000 */
.L_x_191:
        /* <DEDUP_REMOVED lines=9> */
.L_x_194:
[----:B------:R-:W-:Y:S05]  /*51b0*/  BSYNC B0 ;  /* 0x0000000000007941 */ /* 0x000fea0003800000 */
.L_x_193:
        /* <DEDUP_REMOVED lines=9> */
.L_x_196:
[----:B------:R-:W-:Y:S05]  /*5250*/  BSYNC B0 ;  /* 0x0000000000007941 */ /* 0x000fea0003800000 */
.L_x_195:
        /* <DEDUP_REMOVED lines=9> */
.L_x_198:
[----:B------:R-:W-:Y:S05]  /*52f0*/  BSYNC B0 ;  /* 0x0000000000007941 */ /* 0x000fea0003800000 */
.L_x_197:
        /* <DEDUP_REMOVED lines=9> */
.L_x_200:
[----:B------:R-:W-:Y:S05]  /*5390*/  BSYNC B0 ;  /* 0x0000000000007941 */ /* 0x000fea0003800000 */
.L_x_199:
        /* <DEDUP_REMOVED lines=9> */
.L_x_202:
[----:B------:R-:W-:Y:S05]  /*5430*/  BSYNC B0 ;  /* 0x0000000000007941 */ /* 0x000fea0003800000 */
.L_x_201:
        /* <DEDUP_REMOVED lines=9> */
.L_x_204:
[----:B------:R-:W-:Y:S05]  /*54d0*/  BSYNC B0 ;  /* 0x0000000000007941 */ /* 0x000fea0003800000 */
.L_x_203:
        /* <DEDUP_REMOVED lines=9> */
.L_x_206:
[----:B------:R-:W-:Y:S05]  /*5570*/  BSYNC B0 ;  /* 0x0000000000007941 */ /* 0x000fea0003800000 */
.L_x_205:
        /* <DEDUP_REMOVED lines=9> */
.L_x_208:
[----:B------:R-:W-:Y:S05]  /*5610*/  BSYNC B0 ;  /* 0x0000000000007941 */ /* 0x000fea0003800000 */
.L_x_207:
        /* <DEDUP_REMOVED lines=9> */
.L_x_210:
[----:B------:R-:W-:Y:S05]  /*56b0*/  BSYNC B0 ;  /* 0x0000000000007941 */ /* 0x000fea0003800000 */
.L_x_209:
        /* <DEDUP_REMOVED lines=9> */
.L_x_212:
[----:B------:R-:W-:Y:S05]  /*5750*/  BSYNC B0 ;  /* 0x0000000000007941 */ /* 0x000fea0003800000 */
.L_x_211:
        /* <DEDUP_REMOVED lines=9> */
.L_x_214:
[----:B------:R-:W-:Y:S05]  /*57f0*/  BSYNC B0 ;  /* 0x0000000000007941 */ /* 0x000fea0003800000 */
.L_x_213:
        /* <DEDUP_REMOVED lines=9> */
.L_x_216:
[----:B------:R-:W-:Y:S05]  /*5890*/  BSYNC B0 ;  /* 0x0000000000007941 */ /* 0x000fea0003800000 */
.L_x_215:
        /* <DEDUP_REMOVED lines=9> */
.L_x_218:
[----:B------:R-:W-:Y:S05]  /*5930*/  BSYNC B0 ;  /* 0x0000000000007941 */ /* 0x000fea0003800000 */
.L_x_217:
        /* <DEDUP_REMOVED lines=9> */
.L_x_220:
[----:B------:R-:W-:Y:S05]  /*59d0*/  BSYNC B0 ;  /* 0x0000000000007941 */ /* 0x000fea0003800000 */
.L_x_219:
        /* <DEDUP_REMOVED lines=9> */
.L_x_222:
[----:B------:R-:W-:Y:S05]  /*5a70*/  BSYNC B0 ;  /* 0x0000000000007941 */ /* 0x000fea0003800000 */
.L_x_221:
        /* <DEDUP_REMOVED lines=9> */
.L_x_224:
[----:B------:R-:W-:Y:S05]  /*5b10*/  BSYNC B0 ;  /* 0x0000000000007941 */ /* 0x000fea0003800000 */
.L_x_223:
        /* <DEDUP_REMOVED lines=9> */
.L_x_226:
[----:B------:R-:W-:Y:S05]  /*5bb0*/  BSYNC B0 ;  /* 0x0000000000007941 */ /* 0x000fea0003800000 */
.L_x_225:
        /* <DEDUP_REMOVED lines=9> */
.L_x_228:
[----:B------:R-:W-:Y:S05]  /*5c50*/  BSYNC B0 ;  /* 0x0000000000007941 */ /* 0x000fea0003800000 */
.L_x_227:
        /* <DEDUP_REMOVED lines=9> */
.L_x_230:
[----:B------:R-:W-:Y:S05]  /*5cf0*/  BSYNC B0 ;  /* 0x0000000000007941 */ /* 0x000fea0003800000 */
.L_x_229:
        /* <DEDUP_REMOVED lines=9> */
.L_x_232:
[----:B------:R-:W-:Y:S05]  /*5d90*/  BSYNC B0 ;  /* 0x0000000000007941 */ /* 0x000fea0003800000 */
.L_x_231:
        /* <DEDUP_REMOVED lines=9> */
.L_x_234:
[----:B------:R-:W-:Y:S05]  /*5e30*/  BSYNC B0 ;  /* 0x0000000000007941 */ /* 0x000fea0003800000 */
.L_x_233:
        /* <DEDUP_REMOVED lines=9> */
.L_x_236:
[----:B------:R-:W-:Y:S05]  /*5ed0*/  BSYNC B0 ;  /* 0x0000000000007941 */ /* 0x000fea0003800000 */
.L_x_235:
        /* <DEDUP_REMOVED lines=9> */
.L_x_238:
[----:B------:R-:W-:Y:S05]  /*5f70*/  BSYNC B0 ;  /* 0x0000000000007941 */ /* 0x000fea0003800000 */
.L_x_237:
        /* <DEDUP_REMOVED lines=9> */
.L_x_240:
[----:B------:R-:W-:Y:S05]  /*6010*/  BSYNC B0 ;  /* 0x0000000000007941 */ /* 0x000fea0003800000 */
.L_x_239:
        /* <DEDUP_REMOVED lines=9> */
.L_x_242:
[----:B------:R-:W-:Y:S05]  /*60b0*/  BSYNC B0 ;  /* 0x0000000000007941 */ /* 0x000fea0003800000 */
.L_x_241:
        /* <DEDUP_REMOVED lines=9> */
.L_x_244:
[----:B------:R-:W-:Y:S05]  /*6150*/  BSYNC B0 ;  /* 0x0000000000007941 */ /* 0x000fea0003800000 */
.L_x_243:
        /* <DEDUP_REMOVED lines=9> */
.L_x_246:
[----:B------:R-:W-:Y:S05]  /*61f0*/  BSYNC B0 ;  /* 0x0000000000007941 */ /* 0x000fea0003800000 */
.L_x_245:
        /* <DEDUP_REMOVED lines=9> */
.L_x_248:
[----:B------:R-:W-:Y:S05]  /*6290*/  BSYNC B0 ;  /* 0x0000000000007941 */ /* 0x000fea0003800000 */
.L_x_247:
        /* <DEDUP_REMOVED lines=9> */
.L_x_250:
[----:B------:R-:W-:Y:S05]  /*6330*/  BSYNC B0 ;  /* 0x0000000000007941 */ /* 0x000fea0003800000 */
.L_x_249:
        /* <DEDUP_REMOVED lines=9> */
.L_x_252:
[----:B------:R-:W-:Y:S05]  /*63d0*/  BSYNC B0 ;  /* 0x0000000000007941 */ /* 0x000fea0003800000 */
.L_x_251:
        /* <DEDUP_REMOVED lines=9> */
.L_x_254:
[----:B------:R-:W-:Y:S05]  /*6470*/  BSYNC B0 ;  /* 0x0000000000007941 */ /* 0x000fea0003800000 */
.L_x_253:
        /* <DEDUP_REMOVED lines=9> */
.L_x_256:
[----:B------:R-:W-:Y:S05]  /*6510*/  BSYNC B0 ;  /* 0x0000000000007941 */ /* 0x000fea0003800000 */
.L_x_255:
        /* <DEDUP_REMOVED lines=9> */
.L_x_258:
[----:B------:R-:W-:Y:S05]  /*65b0*/  BSYNC B0 ;  /* 0x0000000000007941 */ /* 0x000fea0003800000 */
.L_x_257:
        /* <DEDUP_REMOVED lines=9> */
.L_x_260:
[----:B------:R-:W-:Y:S05]  /*6650*/  BSYNC B0 ;  /* 0x0000000000007941 */ /* 0x000fea0003800000 */
.L_x_259:
        /* <DEDUP_REMOVED lines=9> */
.L_x_262:
[----:B------:R-:W-:Y:S05]  /*66f0*/  BSYNC B0 ;  /* 0x0000000000007941 */ /* 0x000fea0003800000 */
.L_x_261:
        /* <DEDUP_REMOVED lines=9> */
.L_x_264:
[----:B------:R-:W-:Y:S05]  /*6790*/  BSYNC B0 ;  /* 0x0000000000007941 */ /* 0x000fea0003800000 */
.L_x_263:
        /* <DEDUP_REMOVED lines=9> */
.L_x_266:
[----:B------:R-:W-:Y:S05]  /*6830*/  BSYNC B0 ;  /* 0x0000000000007941 */ /* 0x000fea0003800000 */
.L_x_265:
        /* <DEDUP_REMOVED lines=9> */
.L_x_268:
[----:B------:R-:W-:Y:S05]  /*68d0*/  BSYNC B0 ;  /* 0x0000000000007941 */ /* 0x000fea0003800000 */
.L_x_267:
[----:B01--45:R-:W-:Y:S01]  /*68e0*/  IMAD.U32 R2, R88, 0x10000, RZ ;  /* 0x0001000058027824 */ /* 0x033fe200078e00ff */
        /* <DEDUP_REMOVED lines=8> */
.L_x_270:
[----:B------:R-:W-:Y:S05]  /*6970*/  BSYNC B0 ;  /* 0x0000000000007941 */ /* 0x000fea0003800000 */
.L_x_269:
[----:B0----5:R-:W-:Y:S01]  /*6980*/  IMAD.U32 R2, R88, 0x10000, RZ ;  /* 0x0001000058027824 */ /* 0x021fe200078e00ff */
[----:B------:R-:W-:Y:S01]  /*6990*/  ISETP.GT.AND P1, PT, R0, 0x79, P1 ;  /* 0x000000790000780c */ /* 0x000fe20000f24270 */
[----:B------:R-:W-:Y:S02]  /*69a0*/  BSSY B0, `(.L_x_271) ;  /* 0x000000a000007945 */ /* 0x000fe40003800000 */
        /* <DEDUP_REMOVED lines=9> */
.L_x_272:
[----:B------:R-:W-:Y:S05]  /*6a40*/  BSYNC B0 ;  /* 0x0000000000007941 */ /* 0x000fea0003800000 */
.L_x_271:
[----:B-----5:R-:W-:-:S04]  /*6a50*/  IMAD.U32 R88, R88, 0x10000, RZ ;  /* 0x0001000058587824 */ /* 0x020fc800078e00ff */
[----:B------:R-:W-:-:S04]  /*6a60*/  FMUL R88, R88, R9 ;  /* 0x0000000958587220 */ /* 0x000fc80000400000 */
[----:B------:R-:W-:Y:S01]  /*6a70*/  FFMA R88, R87, R8, R88 ;  /* 0x0000000857587223 */ /* 0x000fe20000000058 */
[----:B------:R-:W-:Y:S06]  /*6a80*/  @!P1 EXIT ;  /* 0x000000000000994d */ /* 0x000fec0003800000 */
[----:B------:R-:W-:-:S05]  /*6a90*/  F2FP.BF16.F32.PACK_AB R88, RZ, R88 ;  /* 0x00000058ff58723e */ /* 0x000fca00000010ff */
[----:B------:R-:W-:Y:S01]  /*6aa0*/  STG.E.U16 desc[UR12][R6.64+0xf2], R88 ;  /* 0x0000f25806007986 */ /* 0x000fe2000c10150c */
[----:B------:R-:W-:Y:S05]  /*6ab0*/  EXIT ;  /* 0x000000000000794d */ /* 0x000fea0003800000 */
.L_x_22:
[----:B------:R-:W-:Y:S01]  /*6ac0*/  ULDC.64 UR4, c[0x0][0x650] ;  /* 0x0001940000047ab9 */ /* 0x000fe20000000a00 */
[-C--:B-1----:R-:W-:Y:S01]  /*6ad0*/  FMUL R88, R88, R8.reuse ;  /* 0x0000000858587220 */ /* 0x082fe20000400000 */
[----:B------:R-:W-:Y:S01]  /*6ae0*/  LEA R2, P1, R14, UR4, 0x1 ;  /* 0x000000040e027c11 */ /* 0x000fe2000f8208ff */
[----:B------:R-:W-:Y:S01]  /*6af0*/  IMAD.SHL.U32 R9, R21, 0x2, RZ ;  /* 0x0000000215097824 */ /* 0x000fe200078e00ff */
[----:B------:R-:W-:Y:S01]  /*6b00*/  ISETP.GT.AND P3, PT, R10, 0x8, PT ;  /* 0x000000080a00780c */ /* 0x000fe20003f64270 */
[-C--:B------:R-:W-:Y:S01]  /*6b10*/  FMUL R89, R89, R8.reuse ;  /* 0x0000000859597220 */ /* 0x080fe20000400000 */
[----:B------:R-:W-:Y:S01]  /*6b20*/  LEA.HI.X R3, R14, UR5, R19, 0x1, P1 ;  /* 0x000000050e037c11 */ /* 0x000fe200088f0c13 */
[----:B------:R-:W-:Y:S01]  /*6b30*/  FMUL R90, R90, R8 ;  /* 0x000000085a5a7220 */ /* 0x000fe20000400000 */
[----:B------:R-:W-:Y:S01]  /*6b40*/  F2FP.BF16.F32.PACK_AB R88, RZ, R88 ;  /* 0x00000058ff58723e */ /* 0x000fe200000010ff */
[-C--:B------:R-:W-:Y:S01]  /*6b50*/  FMUL R91, R91, R8.reuse ;  /* 0x000000085b5b7220 */ /* 0x080fe20000400000 */
[----:B------:R-:W-:Y:S01]  /*6b60*/  ISETP.GT.AND P4, PT, R0, 0x1, P2 ;  /* 0x000000010000780c */ /* 0x000fe20001784270 */
[-C--:B------:R-:W-:Y:S01]  /*6b70*/  FMUL R92, R92, R8.reuse ;  /* 0x000000085c5c7220 */ /* 0x080fe20000400000 */
[----:B------:R-:W-:Y:S01]  /*6b80*/  ISETP.GT.AND P1, PT, R0, RZ, P3 ;  /* 0x000000ff0000720c */ /* 0x000fe20001f24270 */
[----:B------:R-:W-:Y:S01]  /*6b90*/  @P0 STG.E.U16 desc[UR12][R2.64], R88 ;  /* 0x0000005802000986 */ /* 0x000fe2000c10150c */
[----:B------:R-:W-:Y:S01]  /*6ba0*/  SHF.L.U64.HI R7, R21, 0x1, R20 ;  /* 0x0000000115077819 */ /* 0x000fe20000010214 */
[----:B------:R-:W-:Y:S01]  /*6bb0*/  FMUL R93, R93, R8 ;  /* 0x000000085d5d7220 */ /* 0x000fe20000400000 */
[----:B------:R-:W-:Y:S01]  /*6bc0*/  IADD3 R4, P0, R9, R2, RZ ;  /* 0x0000000209047210 */ /* 0x000fe20007f1e0ff */
[-C--:B------:R-:W-:Y:S01]  /*6bd0*/  FMUL R94, R94, R8.reuse ;  /* 0x000000085e5e7220 */ /* 0x080fe20000400000 */
[----:B------:R-:W-:Y:S01]  /*6be0*/  F2FP.BF16.F32.PACK_AB R89, RZ, R89 ;  /* 0x00000059ff59723e */ /* 0x000fe200000010ff */
[----:B------:R-:W-:Y:S01]  /*6bf0*/  FMUL R95, R95, R8 ;  /* 0x000000085f5f7220 */ /* 0x000fe20000400000 */
[----:B------:R-:W-:Y:S01]  /*6c00*/  F2FP.BF16.F32.PACK_AB R90, RZ, R90 ;  /* 0x0000005aff5a723e */ /* 0x000fe200000010ff */
[----:B------:R-:W-:Y:S01]  /*6c10*/  IMAD.X R5, R7, 0x1, R3, P0 ;  /* 0x0000000107057824 */ /* 0x000fe200000e0603 */
[C---:B------:R-:W-:Y:S01]  /*6c20*/  ISETP.GT.AND P5, PT, R0.reuse, 0x8, P2 ;  /* 0x000000080000780c */ /* 0x040fe200017a4270 */
[----:B------:R-:W-:Y:S01]  /*6c30*/  @P4 STG.E.U16 desc[UR12][R2.64+0x2], R89 ;  /* 0x0000025902004986 */ /* 0x000fe2000c10150c */
[----:B------:R-:W-:Y:S01]  /*6c40*/  ISETP.GT.AND P4, PT, R0, 0x1, P3 ;  /* 0x000000010000780c */ /* 0x000fe20001f84270 */
[-C--:B------:R-:W-:Y:S01]  /*6c50*/  FMUL R96, R96, R8.reuse ;  /* 0x0000000860607220 */ /* 0x080fe20000400000 */
[----:B------:R-:W-:Y:S01]  /*6c60*/  F2FP.BF16.F32.PACK_AB R91, RZ, R91 ;  /* 0x0000005bff5b723e */ /* 0x000fe200000010ff */
[----:B------:R-:W-:Y:S01]  /*6c70*/  @P1 STG.E.U16 desc[UR12][R4.64], R90 ;  /* 0x0000005a04001986 */ /* 0x000fe2000c10150c */
[----:B------:R-:W-:Y:S01]  /*6c80*/  ISETP.GT.AND P1, PT, R0, 0x9, P2 ;  /* 0x000000090000780c */ /* 0x000fe20001724270 */
[----:B------:R-:W-:Y:S01]  /*6c90*/  FMUL R97, R97, R8 ;  /* 0x0000000861617220 */ /* 0x000fe20000400000 */
[----:B------:R-:W-:Y:S01]  /*6ca0*/  F2FP.BF16.F32.PACK_AB R92, RZ, R92 ;  /* 0x0000005cff5c723e */ /* 0x000fe200000010ff */
[-C--:B------:R-:W-:Y:S01]  /*6cb0*/  FMUL R98, R98, R8.reuse ;  /* 0x0000000862627220 */ /* 0x080fe20000400000 */
[----:B------:R-:W-:Y:S01]  /*6cc0*/  F2FP.BF16.F32.PACK_AB R93, RZ, R93 ;  /* 0x0000005dff5d723e */ /* 0x000fe200000010ff */
[-C--:B------:R-:W-:Y:S01]  /*6cd0*/  FMUL R99, R99, R8.reuse ;  /* 0x0000000863637220 */ /* 0x080fe20000400000 */
[----:B------:R-:W-:Y:S01]  /*6ce0*/  ISETP.GT.AND P0, PT, R0, 0x8, P3 ;  /* 0x000000080000780c */ /* 0x000fe20001f04270 */
[----:B------:R-:W-:Y:S01]  /*6cf0*/  FMUL R100, R100, R8 ;  /* 0x0000000864647220 */ /* 0x000fe20000400000 */
[----:B------:R-:W-:Y:S01]  /*6d00*/  F2FP.BF16.F32.PACK_AB R94, RZ, R94 ;  /* 0x0000005eff5e723e */ /* 0x000fe200000010ff */
[----:B------:R-:W-:Y:S01]  /*6d10*/  @P4 STG.E.U16 desc[UR12][R4.64+0x2], R91 ;  /* 0x0000025b04004986 */ /* 0x000fe2000c10150c */
[----:B------:R-:W-:Y:S01]  /*6d20*/  F2FP.BF16.F32.PACK_AB R95, RZ, R95 ;  /* 0x0000005fff5f723e */ /* 0x000fe200000010ff */
[-C--:B------:R-:W-:Y:S01]  /*6d30*/  FMUL R101, R101, R8.reuse ;  /* 0x0000000865657220 */ /* 0x080fe20000400000 */
[C---:B------:R-:W-:Y:S01]  /*6d40*/  ISETP.GT.AND P4, PT, R0.reuse, 0x10, P2 ;  /* 0x000000100000780c */ /* 0x040fe20001784270 */
[----:B------:R-:W-:Y:S01]  /*6d50*/  @P5 STG.E.U16 desc[UR12][R2.64+0x10], R92 ;  /* 0x0000105c02005986 */ /* 0x000fe2000c10150c */
[----:B------:R-:W-:Y:S01]  /*6d60*/  ISETP.GT.AND P5, PT, R0, 0x10, P3 ;  /* 0x000000100000780c */ /* 0x000fe20001fa4270 */
[----:B------:R-:W-:Y:S01]  /*6d70*/  FMUL R102, R102, R8 ;  /* 0x0000000866667220 */ /* 0x000fe20000400000 */
[----:B------:R-:W-:Y:S01]  /*6d80*/  F2FP.BF16.F32.PACK_AB R96, RZ, R96 ;  /* 0x00000060ff60723e */ /* 0x000fe200000010ff */
[----:B------:R-:W-:Y:S01]  /*6d90*/  @P1 STG.E.U16 desc[UR12][R2.64+0x12], R93 ;  /* 0x0000125d02001986 */ /* 0x000fe2000c10150c */
[C---:B------:R-:W-:Y:S01]  /*6da0*/  ISETP.GT.AND P1, PT, R0.reuse, 0x9, P3 ;  /* 0x000000090000780c */ /* 0x040fe20001f24270 */
        /* <DEDUP_REMOVED lines=8> */
[----:B------:R-:W-:Y:S01]  /*6e30*/  FMUL R106, R106, R8 ;  /* 0x000000086a6a7220 */ /* 0x000fe20000400000 */
[----:B------:R-:W-:Y:S01]  /*6e40*/  F2FP.BF16.F32.PACK_AB R100, RZ, R100 ;  /* 0x00000064ff64723e */ /* 0x000fe200000010ff */
[-C--:B------:R-:W-:Y:S01]  /*6e50*/  FMUL R107, R107, R8.reuse ;  /* 0x000000086b6b7220 */ /* 0x080fe20000400000 */
[----:B------:R-:W-:Y:S01]  /*6e60*/  F2FP.BF16.F32.PACK_AB R101, RZ, R101 ;  /* 0x00000065ff65723e */ /* 0x000fe200000010ff */
        /* <DEDUP_REMOVED lines=21> */
[----:B------:R-:W-:Y:S01]  /*6fc0*/  ISETP.GT.AND P4, PT, R0, 0x21, P2 ;  /* 0x000000210000780c */ /* 0x000fe20001784270 */
[-C--:B------:R-:W-:Y:S01]  /*6fd0*/  FMUL R113, R113, R8.reuse ;  /* 0x0000000871717220 */ /* 0x080fe20000400000 */
[----:B------:R-:W-:Y:S01]  /*6fe0*/  F2FP.BF16.F32.PACK_AB R107, RZ, R107 ;  /* 0x0000006bff6b723e */ /* 0x000fe200000010ff */
        /* <DEDUP_REMOVED lines=102> */
[-C--:B------:R-:W-:Y:S01]  /*7650*/  FMUL R144, R144, R8.reuse ;  /* 0x0000000890907220 */ /* 0x080fe20000400000 */
[----:B------:R-:W-:Y:S01]  /*7660*/  ISETP.GT.AND P6, PT, R0, 0x68, P3 ;  /* 0x000000680000780c */ /* 0x000fe20001fc4270 */
[----:B------:R-:W-:Y:S01]  /*7670*/  FMUL R145, R145, R8 ;  /* 0x0000000891917220 */ /* 0x000fe20000400000 */
[----:B------:R-:W-:Y:S01]  /*7680*/  F2FP.BF16.F32.PACK_AB R138, RZ, R138 ;  /* 0x0000008aff8a723e */ /* 0x000fe200000010ff */
[-C--:B------:R-:W-:Y:S01]  /*7690*/  FMUL R146, R146, R8.reuse ;  /* 0x0000000892927220 */ /* 0x080fe20000400000 */
[----:B------:R-:W-:Y:S01]  /*76a0*/  F2FP.BF16.F32.PACK_AB R139, RZ, R139 ;  /* 0x0000008bff8b723e */ /* 0x000fe200000010ff */
[----:B------:R-:W-:Y:S01]  /*76b0*/  @P1 STG.E.U16 desc[UR12][R4.64+0x80], R122 ;  /* 0x0000807a04001986 */ /* 0x000fe2000c10150c */
[C---:B------:R-:W-:Y:S01]  /*76c0*/  ISETP.GT.AND P1, PT, R0.reuse, 0x48, P3 ;  /* 0x000000480000780c */ /* 0x040fe20001f24270 */
[----:B------:R-:W-:Y:S01]  /*76d0*/  FMUL R147, R147, R8 ;  /* 0x0000000893937220 */ /* 0x000fe20000400000 */
[----:B------:R-:W-:Y:S01]  /*76e0*/  F2FP.BF16.F32.PACK_AB R140, RZ, R140 ;  /* 0x0000008cff8c723e */ /* 0x000fe200000010ff */
[----:B------:R-:W-:Y:S01]  /*76f0*/  @P4 STG.E.U16 desc[UR12][R4.64+0x82], R123 ;  /* 0x0000827b04004986 */ /* 0x000fe2000c10150c */
[----:B------:R-:W-:Y:S01]  /*7700*/  ISETP.GT.AND P4, PT, R0, 0x49, P3 ;  /* 0x000000490000780c */ /* 0x000fe20001f84270 */
[----:B------:R-:W-:Y:S01]  /*7710*/  FMUL R148, R148, R8 ;  /* 0x0000000894947220 */ /* 0x000fe20000400000 */
[----:B------:R-:W-:Y:S01]  /*7720*/  F2FP.BF16.F32.PACK_AB R141, RZ, R141 ;  /* 0x0000008dff8d723e */ /* 0x000fe200000010ff */
[----:B------:R-:W-:Y:S01]  /*7730*/  @P0 STG.E.U16 desc[UR12][R2.64+0x90], R124 ;  /* 0x0000907c02000986 */ /* 0x000fe2000c10150c */
[----:B------:R-:W-:Y:S01]  /*7740*/  ISETP.GT.AND P0, PT, R0, 0x50, P3 ;  /* 0x000000500000780c */ /* 0x000fe20001f04270 */
[----:B------:R-:W-:Y:S01]  /*7750*/  IMAD.SHL.U32 R15, R16, 0x2, RZ ;  /* 0x00000002100f7824 */ /* 0x000fe200078e00ff */
        /* <DEDUP_REMOVED lines=26> */
[----:B------:R-:W-:Y:S01]  /*7900*/  SHF.L.U64.HI R13, R16, 0x1, R11 ;  /* 0x00000001100d7819 */ /* 0x000fe2000001020b */
[-C--:B------:R-:W-:Y:S01]  /*7910*/  FMUL R28, R28, R8.reuse ;  /* 0x000000081c1c7220 */ /* 0x080fe20000400000 */
[----:B------:R-:W-:Y:S01]  /*7920*/  F2FP.BF16.F32.PACK_AB R149, RZ, R149 ;  /* 0x00000095ff95723e */ /* 0x000fe200000010ff */
        /* <DEDUP_REMOVED lines=31> */
[----:B------:R-:W-:Y:S01]  /*7b20*/  ISETP.GT.AND P5, PT, R0, 0x69, P2 ;  /* 0x000000690000780c */ /* 0x000fe200017a4270 */
[-C--:B------:R-:W-:Y:S01]  /*7b30*/  FMUL R38, R38, R8.reuse ;  /* 0x0000000826267220 */ /* 0x080fe20000400000 */
[----:B------:R-:W-:Y:S01]  /*7b40*/  F2FP.BF16.F32.PACK_AB R31, RZ, R31 ;  /* 0x0000001fff1f723e */ /* 0x000fe200000010ff */
[----:B------:R-:W-:Y:S01]  /*7b50*/  @P1 STG.E.U16 desc[UR12][R4.64+0xc0], R138 ;  /* 0x0000c08a04001986 */ /* 0x000fe2000c10150c */
[C---:B------:R-:W-:Y:S01]  /*7b60*/  ISETP.GT.AND P1, PT, R10.reuse, 0x40, PT ;  /* 0x000000400a00780c */ /* 0x040fe20003f24270 */
[----:B------:R-:W-:Y:S01]  /*7b70*/  FMUL R39, R39, R8 ;  /* 0x0000000827277220 */ /* 0x000fe20000400000 */
[----:B------:R-:W-:Y:S01]  /*7b80*/  F2FP.BF16.F32.PACK_AB R32, RZ, R32 ;  /* 0x00000020ff20723e */ /* 0x000fe200000010ff */
[----:B------:R-:W-:Y:S01]  /*7b90*/  @P0 STG.E.U16 desc[UR12][R4.64+0xc2], R139 ;  /* 0x0000c28b04000986 */ /* 0x000fe2000c10150c */
[----:B------:R-:W-:Y:S01]  /*7ba0*/  ISETP.GT.AND P0, PT, R10, 0x48, PT ;  /* 0x000000480a00780c */ /* 0x000fe20003f04270 */
        /* <DEDUP_REMOVED lines=17> */
[C---:B------:R-:W-:Y:S01]  /*7cc0*/  ISETP.GT.AND P4, PT, R0.reuse, 0x78, P2 ;  /* 0x000000780000780c */ /* 0x040fe20001784270 */
[-C--:B------:R-:W-:Y:S01]  /*7cd0*/  FMUL R45, R45, R8.reuse ;  /* 0x000000082d2d7220 */ /* 0x080fe20000400000 */
[C---:B------:R-:W-:Y:S01]  /*7ce0*/  ISETP.GT.AND P2, PT, R0.reuse, 0x79, P2 ;  /* 0x000000790000780c */ /* 0x040fe20001744270 */
        /* <DEDUP_REMOVED lines=15> */
[----:B------:R-:W-:Y:S01]  /*7de0*/  IADD3 R10, P5, R15, R2, RZ ;  /* 0x000000020f0a7210 */ /* 0x000fe20007fbe0ff */
[----:B------:R-:W-:Y:S01]  /*7df0*/  FMUL R51, R51, R8 ;  /* 0x0000000833337220 */ /* 0x000fe20000400000 */
[----:B------:R-:W-:Y:S01]  /*7e00*/  F2FP.BF16.F32.PACK_AB R43, RZ, R43 ;  /* 0x0000002bff2b723e */ /* 0x000fe200000010ff */
[----:B------:R-:W-:Y:S01]  /*7e10*/  @P6 STG.E.U16 desc[UR12][R4.64+0xe2], R147 ;  /* 0x0000e29304006986 */ /* 0x000fe2000c10150c */
[----:B------:R-:W-:Y:S01]  /*7e20*/  F2FP.BF16.F32.PACK_AB R44, RZ, R44 ;  /* 0x0000002cff2c723e */ /* 0x000fe200000010ff */
[----:B------:R-:W-:Y:S01]  /*7e30*/  IMAD.X R11, R13, 0x1, R3, P5 ;  /* 0x000000010d0b7824 */ /* 0x000fe200028e0603 */
[----:B------:R-:W-:Y:S01]  /*7e40*/  IADD3 R12, P5, P6, R9, R2, R15 ;  /* 0x00000002090c7210 */ /* 0x000fe20007ebe00f */
[----:B------:R-:W-:Y:S01]  /*7e50*/  @P4 STG.E.U16 desc[UR12][R2.64+0xf0], R148 ;  /* 0x0000f09402004986 */ /* 0x000fe2000c10150c */
[----:B------:R-:W-:Y:S01]  /*7e60*/  ISETP.GT.AND P4, PT, R0, 0x78, P3 ;  /* 0x000000780000780c */ /* 0x000fe20001f84270 */
[-C--:B------:R-:W-:Y:S01]  /*7e70*/  FMUL R52, R52, R8.reuse ;  /* 0x0000000834347220 */ /* 0x080fe20000400000 */
[C---:B------:R-:W-:Y:S01]  /*7e80*/  ISETP.GT.AND P3, PT, R0.reuse, 0x79, P3 ;  /* 0x000000790000780c */ /* 0x040fe20001f64270 */
[----:B------:R0:W-:Y:S01]  /*7e90*/  @P2 STG.E.U16 desc[UR12][R2.64+0xf2], R149 ;  /* 0x0000f29502002986 */ /* 0x0001e2000c10150c */
[----:B------:R-:W-:Y:S01]  /*7ea0*/  IADD3.X R13, R7, R3, R13, P5, P6 ;  /* 0x00000003070d7210 */ /* 0x000fe20002fec40d */
[-C--:B------:R-:W-:Y:S01]  /*7eb0*/  FMUL R53, R53, R8.reuse ;  /* 0x0000000835357220 */ /* 0x080fe20000400000 */
[----:B------:R-:W-:Y:S01]  /*7ec0*/  ISETP.GT.AND P5, PT, R0, 0x1, P1 ;  /* 0x000000010000780c */ /* 0x000fe20000fa4270 */
[-C--:B------:R-:W-:Y:S01]  /*7ed0*/  FMUL R54, R54, R8.reuse ;  /* 0x0000000836367220 */ /* 0x080fe20000400000 */
[----:B------:R-:W-:Y:S01]  /*7ee0*/  ISETP.GT.AND P2, PT, R0, RZ, P0 ;  /* 0x000000ff0000720c */ /* 0x000fe20000744270 */
[-C--:B------:R-:W-:Y:S01]  /*7ef0*/  FMUL R55, R55, R8.reuse ;  /* 0x0000000837377220 */ /* 0x080fe20000400000 */
[----:B------:R-:W-:Y:S01]  /*7f00*/  F2FP.BF16.F32.PACK_AB R45, RZ, R45 ;  /* 0x0000002dff2d723e */ /* 0x000fe200000010ff */
[----:B------:R-:W-:Y:S01]  /*7f10*/  FMUL R56, R56, R8 ;  /* 0x0000000838387220 */ /* 0x000fe20000400000 */
[----:B------:R-:W-:Y:S01]  /*7f20*/  F2FP.BF16.F32.PACK_AB R46, RZ, R46 ;  /* 0x0000002eff2e723e */ /* 0x000fe200000010ff */
[----:B------:R-:W-:Y:S01]  /*7f30*/  FMUL R57, R57, R8 ;  /* 0x0000000839397220 */ /* 0x000fe20000400000 */
[----:B------:R-:W-:Y:S01]  /*7f40*/  F2FP.BF16.F32.PACK_AB R47, RZ, R47 ;  /* 0x0000002fff2f723e */ /* 0x000fe200000010ff */
[----:B0-----:R-:W-:Y:S01]  /*7f50*/  @P4 IMAD.MOV.U32 R2, RZ, RZ, R4 ;  /* 0x000000ffff024224 */ /* 0x001fe200078e0004 */
[----:B------:R-:W-:Y:S01]  /*7f60*/  F2FP.BF16.F32.PACK_AB R48, RZ, R48 ;  /* 0x00000030ff30723e */ /* 0x000fe200000010ff */
[----:B------:R-:W-:Y:S01]  /*7f70*/  @P4 IMAD.MOV.U32 R3, RZ, RZ, R5 ;  /* 0x000000ffff034224 */ /* 0x000fe200078e0005 */
[----:B------:R-:W-:Y:S01]  /*7f80*/  F2FP.BF16.F32.PACK_AB R49, RZ, R49 ;  /* 0x00000031ff31723e */ /* 0x000fe200000010ff */
[----:B------:R-:W-:Y:S01]  /*7f90*/  FMUL R58, R58, R8 ;  /* 0x000000083a3a7220 */ /* 0x000fe20000400000 */
[----:B------:R-:W-:Y:S01]  /*7fa0*/  F2FP.BF16.F32.PACK_AB R50, RZ, R50 ;  /* 0x00000032ff32723e */ /* 0x000fe200000010ff */
[-C--:B------:R-:W-:Y:S01]  /*7fb0*/  FMUL R59, R59, R8.reuse ;  /* 0x000000083b3b7220 */ /* 0x080fe20000400000 */
[----:B------:R0:W-:Y:S01]  /*7fc0*/  @P4 STG.E.U16 desc[UR12][R2.64+0xf0], R150 ;  /* 0x0000f09602004986 */ /* 0x0001e2000c10150c */
[----:B------:R-:W-:Y:S01]  /*7fd0*/  ISETP.GT.AND P4, PT, R0, RZ, P1 ;  /* 0x000000ff0000720c */ /* 0x000fe20000f84270 */
[-C--:B------:R-:W-:Y:S01]  /*7fe0*/  FMUL R60, R60, R8.reuse ;  /* 0x000000083c3c7220 */ /* 0x080fe20000400000 */
[----:B------:R-:W-:Y:S01]  /*7ff0*/  F2FP.BF16.F32.PACK_AB R51, RZ, R51 ;  /* 0x00000033ff33723e */ /* 0x000fe200000010ff */
[----:B------:R-:W-:Y:S01]  /*8000*/  @P3 STG.E.U16 desc[UR12][R4.64+0xf2], R151 ;  /* 0x0000f29704003986 */ /* 0x000fe2000c10150c */
[----:B------:R-:W-:Y:S01]  /*8010*/  IADD3 R6, P3, R10, R9, RZ ;  /* 0x000000090a067210 */ /* 0x000fe20007f7e0ff */
[----:B------:R-:W-:Y:S01]  /*8020*/  FMUL R61, R61, R8 ;  /* 0x000000083d3d7220 */ /* 0x000fe20000400000 */
[----:B------:R-:W-:Y:S01]  /*8030*/  F2FP.BF16.F32.PACK_AB R52, RZ, R52 ;  /* 0x00000034ff34723e */ /* 0x000fe200000010ff */
[----:B------:R-:W-:Y:S01]  /*8040*/  @P5 STG.E.U16 desc[UR12][R10.64+0x2], R25 ;  /* 0x000002190a005986 */ /* 0x000fe2000c10150c */
[C---:B------:R-:W-:Y:S01]  /*8050*/  ISETP.GT.AND P5, PT, R0.reuse, 0x9, P1 ;  /* 0x000000090000780c */ /* 0x040fe20000fa4270 */
[----:B------:R-:W-:Y:S01]  /*8060*/  IMAD.X R7, R11, 0x1, R7, P3 ;  /* 0x000000010b077824 */ /* 0x000fe200018e0607 */
        /* <DEDUP_REMOVED lines=13> */
[----:B0-----:R-:W-:Y:S01]  /*8140*/  @P3 IMAD.MOV.U32 R2, RZ, RZ, R6 ;  /* 0x000000ffff023224 */ /* 0x001fe200078e0006 */
[----:B------:R-:W-:Y:S01]  /*8150*/  F2FP.BF16.F32.PACK_AB R57, RZ, R57 ;  /* 0x00000039ff39723e */ /* 0x000fe200000010ff */
[----:B------:R-:W-:Y:S01]  /*8160*/  @P3 IMAD.MOV.U32 R3, RZ, RZ, R7 ;  /* 0x000000ffff033224 */ /* 0x000fe200078e0007 */
[----:B------:R-:W-:Y:S01]  /*8170*/  F2FP.BF16.F32.PACK_AB R58, RZ, R58 ;  /* 0x0000003aff3a723e */ /* 0x000fe200000010ff */
[-C--:B------:R-:W-:Y:S01]  /*8180*/  FMUL R66, R66, R8.reuse ;  /* 0x0000000842427220 */ /* 0x080fe20000400000 */
[----:B------:R-:W-:Y:S01]  /*8190*/  F2FP.BF16.F32.PACK_AB R59, RZ, R59 ;  /* 0x0000003bff3b723e */ /* 0x000fe200000010ff */
[-C--:B------:R-:W-:Y:S01]  /*81a0*/  FMUL R67, R67, R8.reuse ;  /* 0x0000000843437220 */ /* 0x080fe20000400000 */
[----:B------:R0:W-:Y:S01]  /*81b0*/  @P3 STG.E.U16 desc[UR12][R2.64+0x2], R27 ;  /* 0x0000021b02003986 */ /* 0x0001e2000c10150c */
        /* <DEDUP_REMOVED lines=21> */
[----:B------:R-:W-:Y:S01]  /*8310*/  FMUL R73, R73, R8 ;  /* 0x0000000849497220 */ /* 0x000fe20000400000 */
[----:B------:R-:W-:Y:S01]  /*8320*/  F2FP.BF16.F32.PACK_AB R65, RZ, R65 ;  /* 0x00000041ff41723e */ /* 0x000fe200000010ff */
[----:B------:R-:W-:Y:S01]  /*8330*/  @P5 STG.E.U16 desc[UR12][R10.64+0x22], R33 ;  /* 0x000022210a005986 */ /* 0x000fe2000c10150c */
[----:B------:R-:W-:Y:S01]  /*8340*/  ISETP.GT.AND P5, PT, R0, 0x19, P1 ;  /* 0x000000190000780c */ /* 0x000fe20000fa4270 */
[--C-:B0-----:R-:W-:Y:S01]  /*8350*/  @P2 IMAD.MOV.U32 R2, RZ, RZ, R12.reuse ;  /* 0x000000ffff022224 */ /* 0x101fe200078e000c */
[----:B------:R-:W-:Y:S01]  /*8360*/  F2FP.BF16.F32.PACK_AB R66, RZ, R66 ;  /* 0x00000042ff42723e */ /* 0x000fe200000010ff */
[--C-:B------:R-:W-:Y:S01]  /*8370*/  @P2 IMAD.MOV.U32 R3, RZ, RZ, R13.reuse ;  /* 0x000000ffff032224 */ /* 0x100fe200078e000d */
[----:B------:R-:W-:Y:S01]  /*8380*/  F2FP.BF16.F32.PACK_AB R67, RZ, R67 ;  /* 0x00000043ff43723e */ /* 0x000fe200000010ff */
[----:B------:R-:W-:Y:S01]  /*8390*/  FMUL R74, R74, R8 ;  /* 0x000000084a4a7220 */ /* 0x000fe20000400000 */
[----:B------:R-:W-:Y:S01]  /*83a0*/  F2FP.BF16.F32.PACK_AB R68, RZ, R68 ;  /* 0x00000044ff44723e */ /* 0x000fe200000010ff */
[-C--:B------:R-:W-:Y:S01]  /*83b0*/  FMUL R75, R75, R8.reuse ;  /* 0x000000084b4b7220 */ /* 0x080fe20000400000 */
[----:B------:R0:W-:Y:S01]  /*83c0*/  @P2 STG.E.U16 desc[UR12][R2.64+0x20], R34 ;  /* 0x0000202202002986 */ /* 0x0001e2000c10150c */
        /* <DEDUP_REMOVED lines=9> */
[----:B------:R-:W-:Y:S01]  /*8460*/  FMUL R80, R80, R8 ;  /* 0x0000000850507220 */ /* 0x000fe20000400000 */
[----:B------:R-:W-:Y:S01]  /*8470*/  F2FP.BF16.F32.PACK_AB R73, RZ, R73 ;  /* 0x00000049ff49723e */ /* 0x000fe200000010ff */
[--C-:B0-----:R-:W-:Y:S01]  /*8480*/  @P3 IMAD.MOV.U32 R2, RZ, RZ, R12.reuse ;  /* 0x000000ffff023224 */ /* 0x101fe200078e000c */
[----:B------:R-:W-:Y:S01]  /*8490*/  F2FP.BF16.F32.PACK_AB R74, RZ, R74 ;  /* 0x0000004aff4a723e */ /* 0x000fe200000010ff */
[--C-:B------:R-:W-:Y:S01]  /*84a0*/  @P3 IMAD.MOV.U32 R3, RZ, RZ, R13.reuse ;  /* 0x000000ffff033224 */ /* 0x100fe200078e000d */
[----:B------:R-:W-:Y:S01]  /*84b0*/  ISETP.GT.AND P6, PT, R0, 0x68, P0 ;  /* 0x000000680000780c */ /* 0x000fe200007c4270 */
[-C--:B------:R-:W-:Y:S01]  /*84c0*/  FMUL R81, R81, R8.reuse ;  /* 0x0000000851517220 */ /* 0x080fe20000400000 */
[----:B------:R-:W-:Y:S01]  /*84d0*/  F2FP.BF16.F32.PACK_AB R75, RZ, R75 ;  /* 0x0000004bff4b723e */ /* 0x000fe200000010ff */
[-C--:B------:R-:W-:Y:S01]  /*84e0*/  FMUL R82, R82, R8.reuse ;  /* 0x0000000852527220 */ /* 0x080fe20000400000 */
[----:B------:R0:W-:Y:S01]  /*84f0*/  @P3 STG.E.U16 desc[UR12][R2.64+0x22], R35 ;  /* 0x0000222302003986 */ /* 0x0001e2000c10150c */
        /* <DEDUP_REMOVED lines=17> */
[----:B------:R-:W-:Y:S01]  /*8610*/  FMUL R8, R87, R8 ;  /* 0x0000000857087220 */ /* 0x000fe20000400000 */
[----:B------:R0:W-:Y:S01]  /*8620*/  @P2 STG.E.U16 desc[UR12][R2.64+0x30], R38 ;  /* 0x0000302602002986 */ /* 0x0001e2000c10150c */
[----:B------:R-:W-:-:S02]  /*8630*/  ISETP.GT.AND P2, PT, R0, 0x20, P0 ;  /* 0x000000200000780c */ /* 0x000fc40000744270 */
[----:B------:R-:W-:Y:S02]  /*8640*/  F2FP.BF16.F32.PACK_AB R82, RZ, R82 ;  /* 0x00000052ff52723e */ /* 0x000fe400000010ff */
[----:B------:R-:W-:Y:S02]  /*8650*/  F2FP.BF16.F32.PACK_AB R83, RZ, R83 ;  /* 0x00000053ff53723e */ /* 0x000fe400000010ff */
[----:B------:R-:W-:Y:S02]  /*8660*/  F2FP.BF16.F32.PACK_AB R84, RZ, R84 ;  /* 0x00000054ff54723e */ /* 0x000fe400000010ff */
[----:B------:R-:W-:Y:S02]  /*8670*/  F2FP.BF16.F32.PACK_AB R85, RZ, R85 ;  /* 0x00000055ff55723e */ /* 0x000fe400000010ff */
[----:B------:R-:W-:Y:S01]  /*8680*/  F2FP.BF16.F32.PACK_AB R86, RZ, R86 ;  /* 0x00000056ff56723e */ /* 0x000fe200000010ff */
[----:B0-----:R-:W-:Y:S02]  /*8690*/  @P3 IMAD.MOV.U32 R2, RZ, RZ, R12 ;  /* 0x000000ffff023224 */ /* 0x001fe400078e000c */
[----:B------:R-:W-:-:S05]  /*86a0*/  @P3 IMAD.MOV.U32 R3, RZ, RZ, R13 ;  /* 0x000000ffff033224 */ /* 0x000fca00078e000d */
[----:B------:R0:W-:Y:S01]  /*86b0*/  @P3 STG.E.U16 desc[UR12][R2.64+0x32], R39 ;  /* 0x0000322702003986 */ /* 0x0001e2000c10150c */
[----:B------:R-:W-:-:S03]  /*86c0*/  ISETP.GT.AND P3, PT, R0, 0x21, P0 ;  /* 0x000000210000780c */ /* 0x000fc60000764270 */
[----:B------:R-:W-:Y:S01]  /*86d0*/  @P4 STG.E.U16 desc[UR12][R10.64+0x40], R40 ;  /* 0x000040280a004986 */ /* 0x000fe2000c10150c */
[----:B------:R-:W-:-:S03]  /*86e0*/  ISETP.GT.AND P4, PT, R0, 0x28, P1 ;  /* 0x000000280000780c */ /* 0x000fc60000f84270 */
[----:B------:R-:W-:Y:S01]  /*86f0*/  @P5 STG.E.U16 desc[UR12][R10.64+0x42], R41 ;  /* 0x000042290a005986 */ /* 0x000fe2000c10150c */
[----:B------:R-:W-:Y:S01]  /*8700*/  ISETP.GT.AND P5, PT, R0, 0x29, P1 ;  /* 0x000000290000780c */ /* 0x000fe20000fa4270 */
[----:B0-----:R-:W-:Y:S02]  /*8710*/  @P2 IMAD.MOV.U32 R2, RZ, RZ, R12 ;  /* 0x000000ffff022224 */ /* 0x001fe400078e000c */
[----:B------:R-:W-:-:S05]  /*8720*/  @P2 IMAD.MOV.U32 R3, RZ, RZ, R13 ;  /* 0x000000ffff032224 */ /* 0x000fca00078e000d */
[----:B------:R0:W-:Y:S01]  /*8730*/  @P2 STG.E.U16 desc[UR12][R2.64+0x40], R42 ;  /* 0x0000402a02002986 */ /* 0x0001e2000c10150c */
[----:B------:R-:W-:Y:S01]  /*8740*/  ISETP.GT.AND P2, PT, R0, 0x28, P0 ;  /* 0x000000280000780c */ /* 0x000fe20000744270 */
        /* <DEDUP_REMOVED lines=111> */
[C---:B------:R-:W-:Y:S02]  /*8e40*/  ISETP.GT.AND P3, PT, R0.reuse, 0x78, P1 ;  /* 0x000000780000780c */ /* 0x040fe40000f64270 */
[C---:B------:R-:W-:Y:S01]  /*8e50*/  ISETP.GT.AND P1, PT, R0.reuse, 0x79, P1 ;  /* 0x000000790000780c */ /* 0x040fe20000f24270 */
[----:B------:R-:W-:Y:S01]  /*8e60*/  @P4 STG.E.U16 desc[UR12][R10.64+0xe0], R80 ;  /* 0x0000e0500a004986 */ /* 0x000fe2000c10150c */
[C---:B------:R-:W-:Y:S02]  /*8e70*/  ISETP.GT.AND P4, PT, R0.reuse, 0x71, P0 ;  /* 0x000000710000780c */ /* 0x040fe40000784270 */
[----:B------:R-:W-:Y:S01]  /*8e80*/  ISETP.GT.AND P0, PT, R0, 0x79, P0 ;  /* 0x000000790000780c */ /* 0x000fe20000704270 */
[----:B------:R-:W-:Y:S01]  /*8e90*/  @P2 STG.E.U16 desc[UR12][R10.64+0xe2], R81 ;  /* 0x0000e2510a002986 */ /* 0x000fe2000c10150c */
[----:B0-----:R-:W-:Y:S02]  /*8ea0*/  @P5 IMAD.MOV.U32 R2, RZ, RZ, R12 ;  /* 0x000000ffff025224 */ /* 0x001fe400078e000c */
[----:B------:R-:W-:-:S05]  /*8eb0*/  @P5 IMAD.MOV.U32 R3, RZ, RZ, R13 ;  /* 0x000000ffff035224 */ /* 0x000fca00078e000d */
[----:B------:R0:W-:Y:S02]  /*8ec0*/  @P5 STG.E.U16 desc[UR12][R2.64+0xe0], R82 ;  /* 0x0000e05202005986 */ /* 0x0001e4000c10150c */
[----:B0-----:R-:W-:Y:S02]  /*8ed0*/  @P4 IMAD.MOV.U32 R2, RZ, RZ, R12 ;  /* 0x000000ffff024224 */ /* 0x001fe400078e000c */
[----:B------:R-:W-:-:S05]  /*8ee0*/  @P4 IMAD.MOV.U32 R3, RZ, RZ, R13 ;  /* 0x000000ffff034224 */ /* 0x000fca00078e000d */
[----:B------:R0:W-:Y:S04]  /*8ef0*/  @P4 STG.E.U16 desc[UR12][R2.64+0xe2], R83 ;  /* 0x0000e25302004986 */ /* 0x0001e8000c10150c */
[----:B------:R1:W-:Y:S04]  /*8f00*/  @P3 STG.E.U16 desc[UR12][R10.64+0xf0], R84 ;  /* 0x0000f0540a003986 */ /* 0x0003e8000c10150c */
[----:B------:R1:W-:Y:S01]  /*8f10*/  @P1 STG.E.U16 desc[UR12][R10.64+0xf2], R85 ;  /* 0x0000f2550a001986 */ /* 0x0003e2000c10150c */
[----:B0-----:R-:W-:Y:S02]  /*8f20*/  @P6 IMAD.MOV.U32 R2, RZ, RZ, R12 ;  /* 0x000000ffff026224 */ /* 0x001fe400078e000c */
[----:B------:R-:W-:-:S05]  /*8f30*/  @P6 IMAD.MOV.U32 R3, RZ, RZ, R13 ;  /* 0x000000ffff036224 */ /* 0x000fca00078e000d */
[----:B------:R1:W-:Y:S01]  /*8f40*/  @P6 STG.E.U16 desc[UR12][R2.64+0xf0], R86 ;  /* 0x0000f05602006986 */ /* 0x0003e2000c10150c */
[----:B------:R-:W-:Y:S05]  /*8f50*/  @!P0 EXIT ;  /* 0x000000000000894d */ /* 0x000fea0003800000 */
[----:B------:R-:W-:-:S05]  /*8f60*/  F2FP.BF16.F32.PACK_AB R8, RZ, R8 ;  /* 0x00000008ff08723e */ /* 0x000fca00000010ff */
[----:B------:R-:W-:Y:S01]  /*8f70*/  STG.E.U16 desc[UR12][R12.64+0xf2], R8 ;  /* 0x0000f2080c007986 */ /* 0x000fe2000c10150c */
[----:B------:R-:W-:Y:S05]  /*8f80*/  EXIT ;  /* 0x000000000000794d */ /* 0x000fea0003800000 */
.L_x_10:
[----:B------:R-:W-:-:S13]  /*8f90*/  ISETP.NE.AND P0, PT, R4, RZ, PT ;  /* 0x000000ff0400720c */ /* 0x000fda0003f05270 */
[----:B------:R-:W-:Y:S05]  /*8fa0*/  @P0 EXIT ;  /* 0x000000000000094d */ /* 0x000fea0003800000 */
[----:B------:R-:W-:Y:S01]  /*8fb0*/  ELECT P0, URZ, PT ;  /* 0x00000000003f782f */ /* 0x000fe20003800000 */
[----:B------:R-:W-:-:S12]  /*8fc0*/  BSSY B0, `(.L_x_273) ;  /* 0x0000083000007945 */ /* 0x000fd80003800000 */
[----:B------:R-:W-:Y:S05]  /*8fd0*/  @!P0 BRA `(.L_x_274) ;  /* 0x0000000800048947 */ /* 0x000fea0003800000 */
[----:B------:R-:W-:Y:S02]  /*8fe0*/  ISETP.GE.AND P0, PT, R2, 0x1, PT ;  /* 0x000000010200780c */ /* 0x000fe40003f06270 */
[----:B------:R-:W-:-:S04]  /*8ff0*/  SHF.R.S32.HI R3, RZ, 0x1f, R6 ;  /* 0x0000001fff037819 */ /* 0x000fc80000011406 */
[----:B------:R-:W-:-:S07]  /*9000*/  LEA.HI R4, R3, R6, RZ, 0x7 ;  /* 0x0000000603047211 */ /* 0x000fce00078f38ff */
[----:B------:R-:W-:Y:S05]  /*9010*/  @!P0 BRA `(.L_x_274) ;  /* 0x0000000400f48947 */ /* 0x000fea0003800000 */
[----:B------:R-:W2:Y:S01]  /*9020*/  S2R R3, SR_CTAID.X ;  /* 0x0000000000037919 */ /* 0x000ea20000002500 */
[----:B------:R-:W-:Y:S01]  /*9030*/  LOP3.LUT R5, R4, 0xffffff80, RZ, 0xc0, !PT ;  /* 0xffffff8004057812 */ /* 0x000fe200078ec0ff */
[----:B------:R-:W-:Y:S01]  /*9040*/  ULDC UR4, c[0x0][0x384] ;  /* 0x0000e10000047ab9 */ /* 0x000fe20000000800 */
[C---:B------:R-:W-:Y:S01]  /*9050*/  LOP3.LUT P0, RZ, R6.reuse, 0x1f, RZ, 0xc0, !PT ;  /* 0x0000001f06ff7812 */ /* 0x040fe2000780c0ff */
[----:B------:R-:W3:Y:S01]  /*9060*/  S2R R10, SR_CTAID.Y ;  /* 0x00000000000a7919 */ /* 0x000ee20000002600 */
[----:B------:R-:W-:Y:S01]  /*9070*/  ULDC UR5, c[0x0][0x388] ;  /* 0x0000e20000057ab9 */ /* 0x000fe20000000800 */
[----:B------:R-:W-:Y:S01]  /*9080*/  IMAD.IADD R5, R6, 0x1, -R5 ;  /* 0x0000000106057824 */ /* 0x000fe200078e0a05 */
[----:B------:R-:W-:Y:S01]  /*9090*/  LOP3.LUT R18, R0, 0x2, RZ, 0xfc, !PT ;  /* 0x0000000200127812 */ /* 0x000fe200078efcff */
[----:B------:R-:W-:Y:S01]  /*90a0*/  VIADD R22, R2, 0x1 ;  /* 0x0000000102167836 */ /* 0x000fe20000000000 */
[----:B------:R-:W-:Y:S01]  /*90b0*/  CS2R R6, SRZ ;  /* 0x0000000000067805 */ /* 0x000fe2000001ff00 */
[----:B------:R-:W-:Y:S01]  /*90c0*/  IMAD.MOV.U32 R4, RZ, RZ, RZ ;  /* 0x000000ffff047224 */ /* 0x000fe200078e00ff */
[----:B------:R-:W-:-:S02]  /*90d0*/  ISETP.NE.AND P1, PT, R5, RZ, PT ;  /* 0x000000ff0500720c */ /* 0x000fc40003f25270 */
[----:B01---5:R-:W-:Y:S02]  /*90e0*/  CS2R R8, SRZ ;  /* 0x0000000000087805 */ /* 0x023fe4000001ff00 */
[----:B------:R-:W-:Y:S01]  /*90f0*/  ISETP.NE.OR P0, PT, R5, RZ, !P0 ;  /* 0x000000ff0500720c */ /* 0x000fe20004705670 */
[----:B------:R-:W-:Y:S02]  /*9100*/  IMAD.MOV.U32 R5, RZ, RZ, 0x1 ;  /* 0x00000001ff057424 */ /* 0x000fe400078e00ff */
[----:B--2---:R-:W-:-:S04]  /*9110*/  IMAD.SHL.U32 R19, R3, 0x80, RZ ;  /* 0x0000008003137824 */ /* 0x004fc800078e00ff */
[----:B------:R-:W-:-:S04]  /*9120*/  IMAD.HI.U32 R3, R19, UR4, RZ ;  /* 0x0000000413037c27 */ /* 0x000fc8000f8e00ff */
[----:B---3--:R-:W-:Y:S01]  /*9130*/  IMAD.SHL.U32 R16, R10, 0x80, RZ ;  /* 0x000000800a107824 */ /* 0x008fe200078e00ff */
[----:B------:R-:W-:-:S07]  /*9140*/  SHF.R.U32.HI R3, RZ, UR5, R3 ;  /* 0x00000005ff037c19 */ /* 0x000fce0008011603 */
.L_x_278:
[----:B------:R-:W0:Y:S01]  /*9150*/  S2R R11, SR_CgaCtaId ;  /* 0x00000000000b7919 */ /* 0x000e220000008800 */
[----:B------:R-:W-:-:S04]  /*9160*/  MOV R10, 0x400 ;  /* 0x00000400000a7802 */ /* 0x000fc80000000f00 */
[----:B0-----:R-:W-:Y:S02]  /*9170*/  LEA R21, R11, R10, 0x18 ;  /* 0x0000000a0b157211 */ /* 0x001fe400078ec0ff */
[----:B------:R-:W-:-:S03]  /*9180*/  SHF.L.U32 R10, R5, 0x1f, RZ ;  /* 0x0000001f050a7819 */ /* 0x000fc600000006ff */
[----:B------:R-:W-:-:S07]  /*9190*/  IMAD R17, R4, 0x8, R21 ;  /* 0x0000000804117824 */ /* 0x000fce00078e0215 */
.L_x_275:
[----:B0-----:R0:W1:Y:S02]  /*91a0*/  SYNCS.PHASECHK.TRANS64.TRYWAIT P2, [R17+URZ+0x38070], R10 ;  /* 0x0380700a110075a7 */ /* 0x001064000804017f */
[----:B-1----:R-:W-:Y:S05]  /*91b0*/  @!P2 NANOSLEEP.SYNCS 0x989680 ;  /* 0x009896800000a95d */ /* 0x002fea0003900000 */
[----:B------:R-:W1:Y:S02]  /*91c0*/  @!P2 SYNCS.PHASECHK.TRANS64 P2, [R17+URZ+0x38070], R10 ;  /* 0x0380700a1100a5a7 */ /* 0x000e64000804007f */
[----:B-1----:R-:W-:Y:S05]  /*91d0*/  @!P2 BRA `(.L_x_275) ;  /* 0xfffffffc00f0a947 */ /* 0x002fea000383ffff */
[----:B0-----:R-:W0:Y:S02]  /*91e0*/  @!P1 LDC R10, c[0x0][0x580] ;  /* 0x00016000ff0a9b82 */ /* 0x001e240000000800 */
[----:B0-----:R0:W-:Y:S02]  /*91f0*/  @!P1 SYNCS.ARRIVE.TRANS64 RZ, [R17+URZ+0x38000], R10 ;  /* 0x0380000a11ff99a7 */ /* 0x0011e4000800003f */
[----:B0-----:R-:W-:-:S04]  /*9200*/  PRMT R10, R18, 0x9910, RZ ;  /* 0x00009910120a7816 */ /* 0x001fc800000000ff */
[----:B------:R-:W-:-:S13]  /*9210*/  ISETP.NE.AND P2, PT, R10, 0x2, PT ;  /* 0x000000020a00780c */ /* 0x000fda0003f45270 */
[----:B------:R-:W-:Y:S05]  /*9220*/  @P2 BRA `(.L_x_276) ;  /* 0x0000000000042947 */ /* 0x000fea0003800000 */
[----:B------:R-:W-:Y:S01]  /*9230*/  BPT.TRAP 0x1 ;  /* 0x000000040000795c */ /* 0x000fe20000300000 */
.L_x_276:
[----:B------:R-:W-:Y:S05]  /*9240*/  @P0 BRA `(.L_x_277) ;  /* 0x0000000000040947 */ /* 0x000fea0003800000 */
[----:B------:R-:W-:Y:S01]  /*9250*/  BPT.TRAP 0x1 ;  /* 0x000000040000795c */ /* 0x000fe20000300000 */
.L_x_277:
[----:B------:R-:W0:Y:S01]  /*9260*/  LDC R12, c[0x0][0x380] ;  /* 0x0000e000ff0c7b82 */ /* 0x000e220000000800 */
[----:B------:R-:W-:Y:S01]  /*9270*/  R2UR UR4, R3 ;  /* 0x00000000030472ca */ /* 0x000fe200000e0000 */
[----:B------:R-:W-:Y:S01]  /*9280*/  ULDC UR14, c[0x0][0x38c] ;  /* 0x0000e300000e7ab9 */ /* 0x000fe20000000800 */
[----:B------:R-:W-:Y:S01]  /*9290*/  R2UR UR13, R19 ;  /* 0x00000000130d72ca */ /* 0x000fe200000e0000 */
[----:B------:R-:W-:Y:S01]  /*92a0*/  UISETP.NE.AND UP0, UPT, UR14, 0x1, UPT ;  /* 0x000000010e00788c */ /* 0x000fe2000bf05270 */
[----:B------:R-:W-:Y:S01]  /*92b0*/  R2UR UR10, R21 ;  /* 0x00000000150a72ca */ /* 0x000fe200000e0000 */
[----:B------:R-:W-:Y:S01]  /*92c0*/  ULDC UR23, c[0x0][0x398] ;  /* 0x0000e60000177ab9 */ /* 0x000fe20000000800 */
[----:B------:R-:W-:Y:S01]  /*92d0*/  R2UR UR16, R4 ;  /* 0x00000000041072ca */ /* 0x000fe200000e0000 */
[----:B------:R-:W1:Y:S01]  /*92e0*/  LDC.64 R10, c[0x0][0x3f8] ;  /* 0x0000fe00ff0a7b82 */ /* 0x000e620000000a00 */
[----:B------:R-:W-:Y:S01]  /*92f0*/  R2UR UR18, R8 ;  /* 0x00000000081272ca */ /* 0x000fe200000e0000 */
[----:B------:R-:W-:Y:S01]  /*9300*/  ULDC UR12, c[0x0][0x3ec] ;  /* 0x0000fb00000c7ab9 */ /* 0x000fe20000000800 */
[----:B------:R-:W-:Y:S01]  /*9310*/  R2UR UR17, R17 ;  /* 0x00000000111172ca */ /* 0x000fe200000e0000 */
[----:B------:R-:W-:Y:S01]  /*9320*/  VIADD R22, R22, 0xffffffff ;  /* 0xffffffff16167836 */ /* 0x000fe20000000000 */
[----:B------:R-:W-:Y:S01]  /*9330*/  ULDC.64 UR26, c[0x0][0x198] ;  /* 0x00006600001a7ab9 */ /* 0x000fe20000000a00 */
[----:B------:R-:W-:Y:S01]  /*9340*/  ULDC.64 UR20, c[0x0][0x3f0] ;  /* 0x0000fc0000147ab9 */ /* 0x000fe20000000a00 */
[----:B------:R-:W-:Y:S01]  /*9350*/  @UP0 ULDC.64 UR8, c[0x0][0x390] ;  /* 0x0000e40000080ab9 */ /* 0x000fe20000000a00 */
[----:B------:R-:W1:Y:S01]  /*9360*/  LDC.64 R14, c[0x0][0x3d0] ;  /* 0x0000f400ff0e7b82 */ /* 0x000e620000000a00 */
[----:B------:R-:W-:Y:S01]  /*9370*/  ISETP.GT.AND P6, PT, R22, 0x1, PT ;  /* 0x000000011600780c */ /* 0x000fe20003fc4270 */
[----:B------:R-:W-:Y:S01]  /*9380*/  VIADD R4, R4, 0x1 ;  /* 0x0000000104047836 */ /* 0x000fe20000000000 */
[----:B------:R-:W-:Y:S01]  /*9390*/  UMOV UR24, 0x0 ;  /* 0x0000000000187882 */ /* 0x000fe20000000000 */
[----:B------:R-:W-:-:S02]  /*93a0*/  ULEA UR16, UR16, UR10, 0xd ;  /* 0x0000000a10107291 */ /* 0x000fc4000f8e683f */
[----:B------:R-:W-:Y:S01]  /*93b0*/  USHF.L.U32 UR18, UR18, 0x5, URZ ;  /* 0x0000000512127899 */ /* 0x000fe2000800063f */
[----:B------:R-:W-:Y:S01]  /*93c0*/  ISETP.NE.AND P5, PT, R4, 0xe, PT ;  /* 0x0000000e0400780c */ /* 0x000fe20003fa5270 */
[----:B------:R-:W2:Y:S01]  /*93d0*/  LDC.64 R20, c[0x0][0x3e0] ;  /* 0x0000f800ff147b82 */ /* 0x000ea20000000a00 */
[----:B0-----:R-:W-:Y:S01]  /*93e0*/  ISETP.NE.AND P2, PT, R12, 0x1, PT ;  /* 0x000000010c00780c */ /* 0x001fe20003f45270 */
[----:B------:R-:W-:Y:S01]  /*93f0*/  UIADD3 UR17, UR17, 0x38000, URZ ;  /* 0x0003800011117890 */ /* 0x000fe2000fffe03f */
[----:B------:R-:W-:Y:S01]  /*9400*/  SEL R4, R4, RZ, P5 ;  /* 0x000000ff04047207 */ /* 0x000fe20002800000 */
[----:B------:R-:W-:-:S10]  /*9410*/  UMOV UR25, 0x10000000 ;  /* 0x1000000000197882 */ /* 0x000fd40000000000 */
[----:B------:R-:W-:Y:S01]  /*9420*/  @P2 IMAD.U32 R13, RZ, RZ, UR4 ;  /* 0x00000004ff0d2e24 */ /* 0x000fe2000f8e00ff */
[----:B------:R-:W-:Y:S01]  /*9430*/  ULDC.64 UR4, c[0x0][0x3c8] ;  /* 0x0000f20000047ab9 */ /* 0x000fe20000000a00 */
[----:B-1----:R-:W-:Y:S02]  /*9440*/  IMAD R11, R7, R14, R11 ;  /* 0x0000000e070b7224 */ /* 0x002fe400078e020b */
[----:B------:R-:W-:Y:S01]  /*9450*/  IMAD R10, R9, UR5, R10 ;  /* 0x00000005090a7c24 */ /* 0x000fe2000f8e020a */
[----:B------:R-:W-:Y:S02]  /*9460*/  @P2 R2UR UR13, R13 ;  /* 0x000000000d0d22ca */ /* 0x000fe400000e0000 */
[----:B------:R-:W0:Y:S01]  /*9470*/  LDC R13, c[0x0][0x400] ;  /* 0x00010000ff0d7b82 */ /* 0x000e220000000800 */
[----:B------:R-:W-:Y:S02]  /*9480*/  IMAD.U32 R11, R11, 0x20, R10 ;  /* 0x000000200b0b7824 */ /* 0x000fe400078e000a */
[----:B------:R-:W-:-:S05]  /*9490*/  VIADD R10, R8, 0x1 ;  /* 0x00000001080a7836 */ /* 0x000fca0000000000 */
[----:B------:R-:W-:-:S03]  /*94a0*/  ISETP.NE.AND P2, PT, R10, UR15, PT ;  /* 0x0000000f0a007c0c */ /* 0x000fc6000bf45270 */
[----:B------:R-:W-:Y:S02]  /*94b0*/  UIMAD.WIDE.U32 UR6, UR13, UR8, URZ ;  /* 0x000000080d0672a5 */ /* 0x000fe4000f8e003f */
[----:B------:R-:W-:Y:S01]  /*94c0*/  UMOV UR5, UR13 ;  /* 0x0000000d00057c82 */ /* 0x000fe20008000000 */
[----:B------:R-:W-:Y:S02]  /*94d0*/  UIADD3 UR6, UP1, UR26, 0xf0, URZ ;  /* 0x000000f01a067890 */ /* 0x000fe4000ff3e03f */
[----:B------:R-:W-:Y:S02]  /*94e0*/  @UP0 USHF.R.U32.HI UR5, URZ, UR9, UR7 ;  /* 0x000000093f050299 */ /* 0x000fe40008011607 */
[----:B------:R-:W-:Y:S02]  /*94f0*/  UIADD3 UR7, -UR13, URZ, URZ ;  /* 0x0000003f0d077290 */ /* 0x000fe4000fffe13f */
[----:B------:R-:W-:Y:S01]  /*9500*/  UISETP.NE.AND UP0, UPT, UR23, 0x1, UPT ;  /* 0x000000011700788c */ /* 0x000fe2000bf05270 */
[----:B------:R-:W-:-:S02]  /*9510*/  ULDC.64 UR8, c[0x0][0x3c0] ;  /* 0x0000f00000087ab9 */ /* 0x000fc40000000a00 */
[----:B------:R-:W-:Y:S01]  /*9520*/  UMOV UR22, UR5 ;  /* 0x0000000500167c82 */ /* 0x000fe20008000000 */
[----:B0-----:R-:W-:Y:S01]  /*9530*/  IMAD R8, R6, R15, R13 ;  /* 0x0000000f06087224 */ /* 0x001fe200078e020d */
[----:B------:R-:W-:Y:S01]  /*9540*/  UIADD3 UR26, UP2, UR26, 0x270, URZ ;  /* 0x000002701a1a7890 */ /* 0x000fe2000ff5e03f */
[----:B------:R-:W-:Y:S02]  /*9550*/  VIADD R13, R9, 0x1 ;  /* 0x00000001090d7836 */ /* 0x000fe40000000000 */
[----:B------:R-:W-:Y:S01]  /*9560*/  IMAD R12, R12, UR7, R19 ;  /* 0x000000070c0c7c24 */ /* 0x000fe2000f8e0213 */
[----:B------:R-:W-:Y:S01]  /*9570*/  UIADD3 UR7, -UR5, URZ, URZ ;  /* 0x0000003f05077290 */ /* 0x000fe2000fffe13f */
[----:B------:R-:W-:Y:S01]  /*9580*/  @P2 IMAD.MOV R13, RZ, RZ, R9 ;  /* 0x000000ffff0d2224 */ /* 0x000fe200078e0209 */
[----:B------:R-:W-:Y:S01]  /*9590*/  @UP0 ULDC UR10, c[0x0][0x39c] ;  /* 0x0000e700000a0ab9 */ /* 0x000fe20000000800 */
[----:B------:R-:W-:Y:S01]  /*95a0*/  IMAD.U32 R8, R8, 0x400, R11 ;  /* 0x0000040008087824 */ /* 0x000fe200078e000b */
[----:B------:R-:W-:Y:S01]  /*95b0*/  R2UR UR19, R12 ;  /* 0x000000000c1372ca */ /* 0x000fe200000e0000 */
[----:B------:R-:W-:Y:S01]  /*95c0*/  UIMAD.WIDE.U32 UR10, UR5, UR10, URZ ;  /* 0x0000000a050a72a5 */ /* 0x000fe2000f8e003f */
[----:B--2---:R-:W-:Y:S01]  /*95d0*/  ISETP.NE.AND P3, PT, R13, R20, PT ;  /* 0x000000140d00720c */ /* 0x004fe20003f65270 */
[----:B------:R-:W-:Y:S01]  /*95e0*/  @UP0 ULDC UR29, c[0x0][0x3a0] ;  /* 0x0000e800001d0ab9 */ /* 0x000fe20000000800 */
[----:B------:R-:W-:Y:S01]  /*95f0*/  R2UR UR28, R8 ;  /* 0x00000000081c72ca */ /* 0x000fe200000e0000 */
[----:B------:R-:W-:Y:S01]  /*9600*/  @UP0 USHF.R.U32.HI UR22, URZ, UR29, UR11 ;  /* 0x0000001d3f160299 */ /* 0x000fe2000801160b */
[C---:B------:R-:W-:Y:S01]  /*9610*/  VIADD R12, R7.reuse, 0x1 ;  /* 0x00000001070c7836 */ /* 0x040fe20000000000 */
[----:B------:R-:W-:Y:S01]  /*9620*/  UIMAD UR7, UR14, UR7, UR13 ;  /* 0x000000070e0772a4 */ /* 0x000fe2000f8e020d */
[----:B------:R-:W-:Y:S01]  /*9630*/  R2UR UR13, R7 ;  /* 0x00000000070d72ca */ /* 0x000fe200000e0000 */
[----:B------:R-:W-:Y:S01]  /*9640*/  UMOV UR10, UR18 ;  /* 0x00000012000a7c82 */ /* 0x000fe20008000000 */
[----:B------:R-:W-:Y:S01]  /*9650*/  R2UR UR11, R16 ;  /* 0x00000000100b72ca */ /* 0x000fe200000e0000 */
[----:B------:R-:W-:Y:S01]  /*9660*/  UIMAD UR20, UR7, UR9, UR20 ;  /* 0x00000009071472a4 */ /* 0x000fe2000f8e0214 */
[C---:B------:R-:W-:Y:S01]  /*9670*/  R2UR UR14, R6.reuse ;  /* 0x00000000060e72ca */ /* 0x040fe200000e0000 */
[----:B------:R-:W-:Y:S01]  /*9680*/  UIMAD UR19, UR19, UR8, UR12 ;  /* 0x00000008131372a4 */ /* 0x000fe2000f8e020c */
[----:B------:R-:W-:Y:S01]  /*9690*/  R2UR UR12, R9 ;  /* 0x00000000090c72ca */ /* 0x000fe200000e0000 */
[----:B------:R-:W-:Y:S01]  /*96a0*/  UIADD3 UR8, -UR22, URZ, URZ ;  /* 0x0000003f16087290 */ /* 0x000fe2000fffe13f */
[----:B------:R-:W-:Y:S01]  /*96b0*/  @P3 IMAD.MOV R12, RZ, RZ, R7 ;  /* 0x000000ffff0c3224 */ /* 0x000fe200078e0207 */
[----:B------:R-:W-:Y:S01]  /*96c0*/  UIADD3.X UR7, URZ, UR27, URZ, UP1, !UPT ;  /* 0x0000001b3f077290 */ /* 0x000fe20008ffe43f */
[----:B------:R-:W-:Y:S01]  /*96d0*/  SEL R8, RZ, 0x1, P5 ;  /* 0x00000001ff087807 */ /* 0x000fe20002800000 */
[----:B------:R-:W-:Y:S01]  /*96e0*/  UIMAD UR5, UR23, UR8, UR5 ;  /* 0x00000008170572a4 */ /* 0x000fe2000f8e0205 */
[----:B------:R-:W-:Y:S01]  /*96f0*/  VIADD R11, R6, 0x1 ;  /* 0x00000001060b7836 */ /* 0x000fe20000000000 */
[----:B------:R-:W-:Y:S01]  /*9700*/  ISETP.NE.AND P4, PT, R12, R21, PT ;  /* 0x000000150c00720c */ /* 0x000fe20003f85270 */
[----:B------:R-:W-:Y:S01]  /*9710*/  UIADD3 UR8, UR16, 0x1c000, URZ ;  /* 0x0001c00010087890 */ /* 0x000fe2000fffe03f */
[----:B------:R-:W-:Y:S01]  /*9720*/  LOP3.LUT R5, R5, R8, RZ, 0x3c, !PT ;  /* 0x0000000805057212 */ /* 0x000fe200078e3cff */
[----:B------:R-:W-:Y:S01]  /*9730*/  UIMAD UR21, UR5, UR4, UR21 ;  /* 0x00000004051572a4 */ /* 0x000fe2000f8e0215 */
[----:B------:R-:W-:Y:S01]  /*9740*/  SEL R8, R10, RZ, P2 ;  /* 0x000000ff0a087207 */ /* 0x000fe20001000000 */
[----:B------:R-:W-:Y:S01]  /*9750*/  UPRMT UR4, UR28, 0x5410, URZ ;  /* 0x000054101c047896 */ /* 0x000fe2000800003f */
[----:B------:R-:W-:Y:S01]  /*9760*/  SEL R9, R13, RZ, P3 ;  /* 0x000000ff0d097207 */ /* 0x000fe20001800000 */
[----:B------:R-:W-:Y:S01]  /*9770*/  UIADD3.X UR27, URZ, UR27, URZ, UP2, !UPT ;  /* 0x0000001b3f1b7290 */ /* 0x000fe200097fe43f */
[----:B------:R-:W-:Y:S01]  /*9780*/  SEL R7, R12, RZ, P4 ;  /* 0x000000ff0c077207 */ /* 0x000fe20002000000 */
[----:B------:R-:W-:-:S04]  /*9790*/  UMOV UR9, UR17 ;  /* 0x0000001100097c82 */ /* 0x000fc80008000000 */
[----:B------:R-:W-:Y:S01]  /*97a0*/  @P4 IMAD.MOV R11, RZ, RZ, R6 ;  /* 0x000000ffff0b4224 */ /* 0x000fe200078e0206 */
[----:B------:R2:W-:Y:S03]  /*97b0*/  UTMALDG.5D.IM2COL [UR16], [UR6], UR4 ;  /* 0x00000010060073b4 */ /* 0x0005e60008060004 */
[----:B------:R-:W-:Y:S01]  /*97c0*/  IMAD.MOV.U32 R6, RZ, RZ, R11 ;  /* 0x000000ffff067224 */ /* 0x000fe200078e000b */
[----:B------:R2:W-:Y:S02]  /*97d0*/  UTMALDG.5D [UR8], [UR26], desc[UR24] ;  /* 0x000018081a0075b4 */ /* 0x0005e40008021000 */
[----:B--2---:R-:W-:Y:S05]  /*97e0*/  @P6 BRA `(.L_x_278) ;  /* 0xfffffff800586947 */ /* 0x004fea000383ffff */
.L_x_274:
[----:B------:R-:W-:Y:S05]  /*97f0*/  BSYNC B0 ;  /* 0x0000000000007941 */ /* 0x000fea0003800000 */
.L_x_273:
[----:B------:R-:W-:Y:S01]  /*9800*/  ISETP.GE.U32.AND P0, PT, R2, 0xe, PT ;  /* 0x0000000e0200780c */ /* 0x000fe20003f06070 */
[----:B------:R-:W-:-:S12]  /*9810*/  IMAD.MOV.U32 R3, RZ, RZ, 0x1 ;  /* 0x00000001ff037424 */ /* 0x000fd800078e00ff */
[----:B------:R-:W-:Y:S05]  /*9820*/  @!P0 BRA `(.L_x_279) ;  /* 0x00000000001c8947 */ /* 0x000fea0003800000 */
[----:B------:R-:W-:-:S05]  /*9830*/  SHF.R.U32.HI R4, RZ, 0x1, R2 ;  /* 0x00000001ff047819 */ /* 0x000fca0000011602 */
[----:B------:R-:W-:-:S05]  /*9840*/  IMAD.WIDE.U32 R4, R4, -0x6db6db6d, RZ ;  /* 0x9249249304047825 */ /* 0x000fca00078e00ff */
[----:B------:R-:W-:-:S04]  /*9850*/  SHF.R.U32.HI R3, RZ, 0x2, R5 ;  /* 0x00000002ff037819 */ /* 0x000fc80000011605 */
[----:B------:R-:W-:-:S04]  /*9860*/  LOP3.LUT R3, R3, 0x1, RZ, 0xc0, !PT ;  /* 0x0000000103037812 */ /* 0x000fc800078ec0ff */
[----:B------:R-:W-:-:S04]  /*9870*/  ISETP.NE.U32.AND P0, PT, R3, 0x1, PT ;  /* 0x000000010300780c */ /* 0x000fc80003f05070 */
[----:B------:R-:W-:-:S04]  /*9880*/  ISETP.NE.U32.AND.EX P0, PT, RZ, RZ, PT, P0 ;  /* 0x000000ffff00720c */ /* 0x000fc80003f05100 */
[----:B------:R-:W-:-:S09]  /*9890*/  SEL R3, RZ, 0x1, !P0 ;  /* 0x00000001ff037807 */ /* 0x000fd20004000000 */
.L_x_279:
[----:B------:R-:W-:Y:S05]  /*98a0*/  WARPSYNC.ALL ;  /* 0x0000000000007948 */ /* 0x000fea0003800000 */
[----:B------:R-:W-:-:S13]  /*98b0*/  ELECT P0, URZ, PT ;  /* 0x00000000003f782f */ /* 0x000fda0003800000 */
[----:B------:R-:W-:Y:S05]  /*98c0*/  @!P0 EXIT ;  /* 0x000000000000894d */ /* 0x000fea0003800000 */
[----:B------:R-:W-:-:S04]  /*98d0*/  LOP3.LUT R0, R0, 0x2, RZ, 0xfc, !PT ;  /* 0x0000000200007812 */ /* 0x000fc800078efcff */
[----:B------:R-:W-:-:S13]  /*98e0*/  ISETP.NE.AND P0, PT, R0, 0x3, PT ;  /* 0x000000030000780c */ /* 0x000fda0003f05270 */
[----:B------:R-:W-:Y:S05]  /*98f0*/  @!P0 BRA `(.L_x_280) ;  /* 0x0000000000048947 */ /* 0x000fea0003800000 */
[----:B------:R-:W-:Y:S01]  /*9900*/  BPT.TRAP 0x1 ;  /* 0x000000040000795c */ /* 0x000fe20000300000 */
.L_x_280:
[----:B------:R-:W2:Y:S01]  /*9910*/  S2R R7, SR_CgaCtaId ;  /* 0x0000000000077919 */ /* 0x000ea20000008800 */
[----:B------:R-:W-:Y:S02]  /*9920*/  SHF.R.U32.HI R4, RZ, 0x1, R2 ;  /* 0x00000001ff047819 */ /* 0x000fe40000011602 */
[----:B------:R-:W-:-:S03]  /*9930*/  MOV R0, 0x400 ;  /* 0x0000040000007802 */ /* 0x000fc60000000f00 */
[----:B------:R-:W-:-:S05]  /*9940*/  IMAD.WIDE.U32 R4, R4, -0x6db6db6d, RZ ;  /* 0x9249249304047825 */ /* 0x000fca00078e00ff */
[----:B------:R-:W-:-:S05]  /*9950*/  SHF.R.U32.HI R5, RZ, 0x2, R5 ;  /* 0x00000002ff057819 */ /* 0x000fca0000011605 */
[----:B------:R-:W-:Y:S01]  /*9960*/  IMAD R2, R5, -0xe, R2 ;  /* 0xfffffff205027824 */ /* 0x000fe200078e0202 */
[----:B--2---:R-:W-:Y:S02]  /*9970*/  LEA R0, R7, R0, 0x18 ;  /* 0x0000000007007211 */ /* 0x004fe400078ec0ff */
[----:B------:R-:W-:-:S03]  /*9980*/  SHF.L.U32 R7, R3, 0x1f, RZ ;  /* 0x0000001f03077819 */ /* 0x000fc600000006ff */
[----:B------:R-:W-:-:S04]  /*9990*/  VIADD R5, R0, 0x38070 ;  /* 0x0003807000057836 */ /* 0x000fc80000000000 */
[----:B------:R-:W-:-:S07]  /*99a0*/  IMAD R0, R2, 0x8, R5 ;  /* 0x0000000802007824 */ /* 0x000fce00078e0205 */
.L_x_281:
[----:B--2---:R2:W3:Y:S02]  /*99b0*/  SYNCS.PHASECHK.TRANS64.TRYWAIT P0, [R0+URZ], R7 ;  /* 0x00000007000075a7 */ /* 0x0044e4000800017f */
[----:B---3--:R-:W-:Y:S05]  /*99c0*/  @!P0 NANOSLEEP.SYNCS 0x989680 ;  /* 0x009896800000895d */ /* 0x008fea0003900000 */
[----:B------:R-:W3:Y:S02]  /*99d0*/  @!P0 SYNCS.PHASECHK.TRANS64 P0, [R0+URZ], R7 ;  /* 0x00000007000085a7 */ /* 0x000ee4000800007f */
[----:B---3--:R-:W-:Y:S05]  /*99e0*/  @!P0 BRA `(.L_x_281) ;  /* 0xfffffffc00f08947 */ /* 0x008fea000383ffff */
[----:B------:R-:W-:-:S05]  /*99f0*/  VIADD R2, R2, 0x1 ;  /* 0x0000000102027836 */ /* 0x000fca0000000000 */
[----:B------:R-:W-:-:S04]  /*9a00*/  ISETP.NE.AND P0, PT, R2, 0xe, PT ;  /* 0x0000000e0200780c */ /* 0x000fc80003f05270 */
[----:B--2---:R-:W-:Y:S02]  /*9a10*/  SEL R0, RZ, 0x1, P0 ;  /* 0x00000001ff007807 */ /* 0x004fe40000000000 */
[----:B------:R-:W-:Y:S02]  /*9a20*/  SEL R2, R2, RZ, P0 ;  /* 0x000000ff02027207 */ /* 0x000fe40000000000 */
[----:B------:R-:W-:-:S03]  /*9a30*/  LOP3.LUT R7, R3, R0, RZ, 0x3c, !PT ;  /* 0x0000000003077212 */ /* 0x000fc600078e3cff */
[----:B------:R-:W-:Y:S01]  /*9a40*/  IMAD R0, R2, 0x8, R5 ;  /* 0x0000000802007824 */ /* 0x000fe200078e0205 */
[----:B------:R-:W-:-:S07]  /*9a50*/  SHF.L.U32 R3, R7, 0x1f, RZ ;  /* 0x0000001f07037819 */ /* 0x000fce00000006ff */
.L_x_282:
        /* <DEDUP_REMOVED lines=11> */
.L_x_283:
        /* <DEDUP_REMOVED lines=11> */
.L_x_284:
        /* <DEDUP_REMOVED lines=11> */
.L_x_285:
        /* <DEDUP_REMOVED lines=11> */
.L_x_286:
        /* <DEDUP_REMOVED lines=11> */
.L_x_287:
        /* <DEDUP_REMOVED lines=11> */
.L_x_288:
        /* <DEDUP_REMOVED lines=11> */
.L_x_289:
        /* <DEDUP_REMOVED lines=11> */
.L_x_290:
        /* <DEDUP_REMOVED lines=11> */
.L_x_291:
        /* <DEDUP_REMOVED lines=11> */
.L_x_292:
        /* <DEDUP_REMOVED lines=11> */
.L_x_293:
        /* <DEDUP_REMOVED lines=11> */
.L_x_294:
[----:B--2---:R2:W3:Y:S02]  /*a2a0*/  SYNCS.PHASECHK.TRANS64.TRYWAIT P0, [R2+URZ], R3 ;  /* 0x00000003020075a7 */ /* 0x0044e4000800017f */
[----:B---3--:R-:W-:Y:S05]  /*a2b0*/  @!P0 NANOSLEEP.SYNCS 0x989680 ;  /* 0x009896800000895d */ /* 0x008fea0003900000 */
[----:B------:R-:W3:Y:S02]  /*a2c0*/  @!P0 SYNCS.PHASECHK.TRANS64 P0, [R2+URZ], R3 ;  /* 0x00000003020085a7 */ /* 0x000ee4000800007f */
[----:B---3--:R-:W-:Y:S05]  /*a2d0*/  @P0 EXIT ;  /* 0x000000000000094d */ /* 0x008fea0003800000 */
[----:B------:R-:W-:Y:S05]  /*a2e0*/  BRA `(.L_x_294) ;  /* 0xfffffffc00ec7947 */ /* 0x000fea000383ffff */
.L_x_295:
[----:B------:R-:W-:-:S00]  /*a2f0*/  BRA `(.L_x_295) ;  /* 0xfffffffc00fc7947 */ /* 0x000fc0000383ffff */
[----:B------:R-:W-:-:S00]  /*a300*/  NOP ;  /* 0x0000000000007918 */ /* 0x000fc00000000000 */
[----:B------:R-:W-:-:S00]  /*a310*/  NOP ;  /* 0x0000000000007918 */ /* 0x000fc00000000000 */
[----:B------:R-:W-:-:S00]  /*a320*/  NOP ;  /* 0x0000000000007918 */ /* 0x000fc00000000000 */
[----:B------:R-:W-:-:S00]  /*a330*/  NOP ;  /* 0x0000000000007918 */ /* 0x000fc00000000000 */
[----:B------:R-:W-:-:S00]  /*a340*/  NOP ;  /* 0x0000000000007918 */ /* 0x000fc00000000000 */
[----:B------:R-:W-:-:S00]  /*a350*/  NOP ;  /* 0x0000000000007918 */ /* 0x000fc00000000000 */
[----:B------:R-:W-:-:S00]  /*a360*/  NOP ;  /* 0x0000000000007918 */ /* 0x000fc00000000000 */
[----:B------:R-:W-:-:S00]  /*a370*/  NOP ;  /* 0x0000000000007918 */ /* 0x000fc00000000000 */
.L_x_296:


//--------------------- .nv.shared._ZN7cutlass13device_kernelINS_4conv6kernel13ConvUniversalINS1_16ConvProblemShapeILNS1_8OperatorE0ELi3EEENS1_10collective14CollectiveConvINS1_46MainloopSm90TmaGmmaWarpSpecializedImplicitGemmILS5_0ELi14ELi3EN4cute5tupleIJNSA_1CILi1EEESD_SD_EEENS1_36KernelImplicitTmaWarpSpecializedSm90ELi1EEENSB_IJNSC_ILi128EEESH_NSB_IJNSC_ILi32EEEEEEEEENS_10bfloat16_tESL_NSA_8TiledMMAINSA_8MMA_AtomIJNSA_4SM904GMMA28MMA_64x128x16_F32BF16BF16_SSILNSP_5MajorE0ELSR_0ELNSP_7ScaleInE1ELSS_1EEEEEENSA_6LayoutISE_NSB_IJNSC_ILi0EEESW_SW_EEEEENSB_IJNSA_10UnderscoreESZ_SZ_EEEEENS7_6detail26Sm90ImplicitGemmTileTraitsINSA_20SM90_TMA_LOAD_IM2COLENSA_14ComposedLayoutINSA_7SwizzleILi2ELi4ELi3EEENSA_18smem_ptr_flag_bitsILi16EEENSV_INSB_IJNSB_IJNSC_ILi8EEENSC_ILi16EEEEEENSB_IJSI_SD_EEENSB_IJSD_NSC_ILi14EEEEEEEEENSB_IJNSB_IJSI_NSC_ILi256EEEEEENSB_IJSD_SW_EEENSB_IJSW_NSC_ILi4096EEEEEEEEEEEEEvEENS13_INSA_13SM90_TMA_LOADES1O_vEEEENS_8epilogue10collective6detail29Sm90TmaWarpSpecializedAdapterINS1U_15DefaultEpilogueISL_NSB_IJNSB_IJllllEEESD_SW_EEES1Z_NS1T_6thread17LinearCombinationISL_Li1EffLNS20_9ScaleType4KindE0ELNS_15FloatRoundStyleE2ESL_EENS_4gemm15EpilogueDefaultEEEEEvvEEEEvNT_6ParamsE --------------------------
	.section	.nv.shared._ZN7cutlass13device_kernelINS_4conv6kernel13ConvUniversalINS1_16ConvProblemShapeILNS1_8OperatorE0ELi3EEENS1_10collective14CollectiveConvINS1_46MainloopSm90TmaGmmaWarpSpecializedImplicitGemmILS5_0ELi14ELi3EN4cute5tupleIJNSA_1CILi1EEESD_SD_EEENS1_36KernelImplicitTmaWarpSpecializedSm90ELi1EEENSB_IJNSC_ILi128EEESH_NSB_IJNSC_ILi32EEEEEEEEENS_10bfloat16_tESL_NSA_8TiledMMAINSA_8MMA_AtomIJNSA_4SM904GMMA28MMA_64x128x16_F32BF16BF16_SSILNSP_5MajorE0ELSR_0ELNSP_7ScaleInE1ELSS_1EEEEEENSA_6LayoutISE_NSB_IJNSC_ILi0EEESW_SW_EEEEENSB_IJNSA_10UnderscoreESZ_SZ_EEEEENS7_6detail26Sm90ImplicitGemmTileTraitsINSA_20SM90_TMA_LOAD_IM2COLENSA_14ComposedLayoutINSA_7SwizzleILi2ELi4ELi3EEENSA_18smem_ptr_flag_bitsILi16EEENSV_INSB_IJNSB_IJNSC_ILi8EEENSC_ILi16EEEEEENSB_IJSI_SD_EEENSB_IJSD_NSC_ILi14EEEEEEEEENSB_IJNSB_IJSI_NSC_ILi256EEEEEENSB_IJSD_SW_EEENSB_IJSW_NSC_ILi4096EEEEEEEEEEEEEvEENS13_INSA_13SM90_TMA_LOADES1O_vEEEENS_8epilogue10collective6detail29Sm90TmaWarpSpecializedAdapterINS1U_15DefaultEpilogueISL_NSB_IJNSB_IJllllEEESD_SW_EEES1Z_NS1T_6thread17LinearCombinationISL_Li1EffLNS20_9ScaleType4KindE0ELNS_15FloatRoundStyleE2ESL_EENS_4gemm15EpilogueDefaultEEEEEvvEEEEvNT_6ParamsE,"aw",@nobits
	.sectionflags	@""
	.align	16
	.zero		1024


//--------------------- .nv.shared.reserved.0     --------------------------
	.section	.nv.shared.reserved.0,"aw",@nobits
	.weak		__nv_reservedSMEM_offset_0_alias
	.size		__nv_reservedSMEM_offset_0_alias, 0, 0
	.other		__nv_reservedSMEM_offset_0_alias,@"STO_CUDA_RESERVED_SHARED STV_DEFAULT"
__nv_reservedSMEM_offset_0_alias:
	.zero		0


//--------------------- .nv.global                --------------------------
	.section	.nv.global,"aw",@nobits
.nv.global:
	.type		_ZN39_INTERNAL_5c518218_4_k_cu_ce661e3f_27884cute1_E,@object
	.size		_ZN39_INTERNAL_5c518218_4_k_cu_ce661e3f_27884cute1_E,(_ZN39_INTERNAL_5c518218_4_k_cu_ce661e3f_27884cuda3std3__45__cpo6cbeginE - _ZN39_INTERNAL_5c518218_4_k_cu_ce661e3f_27884cute1_E)
_ZN39_INTERNAL_5c518218_4_k_cu_ce661e3f_27884cute1_E:
	.zero		1
	.type		_ZN39_INTERNAL_5c518218_4_k_cu_ce661e3f_27884cuda3std3__45__cpo6cbeginE,@object
	.size		_ZN39_INTERNAL_5c518218_4_k_cu_ce661e3f_27884cuda3std3__45__cpo6cbeginE,(_ZN39_INTERNAL_5c518218_4_k_cu_ce661e3f_27884cuda3std3__48in_placeE - _ZN39_INTERNAL_5c518218_4_k_cu_ce661e3f_27884cuda3std3__45__cpo6cbeginE)
_ZN39_INTERNAL_5c518218_4_k_cu_ce661e3f_27884cuda3std3__45__cpo6cbeginE:
	.zero		1
	.type		_ZN39_INTERNAL_5c518218_4_k_cu_ce661e3f_27884cuda3std3__48in_placeE,@object
	.size		_ZN39_INTERNAL_5c518218_4_k_cu_ce661e3f_27884cuda3std3__48in_placeE,(_ZN39_INTERNAL_5c518218_4_k_cu_ce661e3f_27884cuda3std6ranges3__45__cpo9iter_moveE - _ZN39_INTERNAL_5c518218_4_k_cu_ce661e3f_27884cuda3std3__48in_placeE)
_ZN39_INTERNAL_5c518218_4_k_cu_ce661e3f_27884cuda3std3__48in_placeE:
	.zero		1
	.type		_ZN39_INTERNAL_5c518218_4_k_cu_ce661e3f_27884cuda3std6ranges3__45__cpo9iter_moveE,@object
	.size		_ZN39_INTERNAL_5c518218_4_k_cu_ce661e3f_27884cuda3std6ranges3__45__cpo9iter_moveE,(_ZN39_INTERNAL_5c518218_4_k_cu_ce661e3f_27884cuda3std3__45__cpo5beginE - _ZN39_INTERNAL_5c518218_4_k_cu_ce661e3f_27884cuda3std6ranges3__45__cpo9iter_moveE)
_ZN39_INTERNAL_5c518218_4_k_cu_ce661e3f_27884cuda3std6ranges3__45__cpo9iter_moveE:
	.zero		1
	.type		_ZN39_INTERNAL_5c518218_4_k_cu_ce661e3f_27884cuda3std3__45__cpo5beginE,@object
	.size		_ZN39_INTERNAL_5c518218_4_k_cu_ce661e3f_27884cuda3std3__45__cpo5beginE,(_ZN39_INTERNAL_5c518218_4_k_cu_ce661e3f_27884cuda3std3__441_GLOBAL__N__5c518218_4_k_cu_ce661e3f_27886ignoreE - _ZN39_INTERNAL_5c518218_4_k_cu_ce661e3f_27884cuda3std3__45__cpo5beginE)
_ZN39_INTERNAL_5c518218_4_k_cu_ce661e3f_27884cuda3std3__45__cpo5beginE:
	.zero		1
	.type		_ZN39_INTERNAL_5c518218_4_k_cu_ce661e3f_27884cuda3std3__441_GLOBAL__N__5c518218_4_k_cu_ce661e3f_27886ignoreE,@object
	.size		_ZN39_INTERNAL_5c518218_4_k_cu_ce661e3f_27884cuda3std3__441_GLOBAL__N__5c518218_4_k_cu_ce661e3f_27886ignoreE,(_ZN39_INTERNAL_5c518218_4_k_cu_ce661e3f_27884cute7productE - _ZN39_INTERNAL_5c518218_4_k_cu_ce661e3f_27884cuda3std3__441_GLOBAL__N__5c518218_4_k_cu_ce661e3f_27886ignoreE)
_ZN39_INTERNAL_5c518218_4_k_cu_ce661e3f_27884cuda3std3__441_GLOBAL__N__5c518218_4_k_cu_ce661e3f_27886ignoreE:
	.zero		1
	.type		_ZN39_INTERNAL_5c518218_4_k_cu_ce661e3f_27884cute7productE,@object
	.size		_ZN39_INTERNAL_5c518218_4_k_cu_ce661e3f_27884cute7productE,(_ZN39_INTERNAL_5c518218_4_k_cu_ce661e3f_27884cuda3std3__45__cpo3endE - _ZN39_INTERNAL_5c518218_4_k_cu_ce661e3f_27884cute7productE)
_ZN39_INTERNAL_5c518218_4_k_cu_ce661e3f_27884cute7productE:
	.zero		1
	.type		_ZN39_INTERNAL_5c518218_4_k_cu_ce661e3f_27884cuda3std3__45__cpo3endE,@object
	.size		_ZN39_INTERNAL_5c518218_4_k_cu_ce661e3f_27884cuda3std3__45__cpo3endE,(_ZN39_INTERNAL_5c518218_4_k_cu_ce661e3f_27884cuda3std3__419piecewise_constructE - _ZN39_INTERNAL_5c518218_4_k_cu_ce661e3f_27884cuda3std3__45__cpo3endE)
_ZN39_INTERNAL_5c518218_4_k_cu_ce661e3f_27884cuda3std3__45__cpo3endE:
	.zero		1
	.type		_ZN39_INTERNAL_5c518218_4_k_cu_ce661e3f_27884cuda3std3__419piecewise_constructE,@object
	.size		_ZN39_INTERNAL_5c518218_4_k_cu_ce661e3f_27884cuda3std3__419piecewise_constructE,(_ZN39_INTERNAL_5c518218_4_k_cu_ce661e3f_27884cuda3std3__45__cpo4cendE - _ZN39_INTERNAL_5c518218_4_k_cu_ce661e3f_27884cuda3std3__419piecewise_constructE)
_ZN39_INTERNAL_5c518218_4_k_cu_ce661e3f_27884cuda3std3__419piecewise_constructE:
	.zero		1
	.type		_ZN39_INTERNAL_5c518218_4_k_cu_ce661e3f_27884cuda3std3__45__cpo4cendE,@object
	.size		_ZN39_INTERNAL_5c518218_4_k_cu_ce661e3f_27884cuda3std3__45__cpo4cendE,(_ZN39_INTERNAL_5c518218_4_k_cu_ce661e3f_27884cuda3std6ranges3__45__cpo4swapE - _ZN39_INTERNAL_5c518218_4_k_cu_ce661e3f_27884cuda3std3__45__cpo4cendE)
_ZN39_INTERNAL_5c518218_4_k_cu_ce661e3f_27884cuda3std3__45__cpo4cendE:
	.zero		1
	.type		_ZN39_INTERNAL_5c518218_4_k_cu_ce661e3f_27884cuda3std6ranges3__45__cpo4swapE,@object
	.size		_ZN39_INTERNAL_5c518218_4_k_cu_ce661e3f_27884cuda3std6ranges3__45__cpo4swapE,(.L_7 - _ZN39_INTERNAL_5c518218_4_k_cu_ce661e3f_27884cuda3std6ranges3__45__cpo4swapE)
_ZN39_INTERNAL_5c518218_4_k_cu_ce661e3f_27884cuda3std6ranges3__45__cpo4swapE:
	.zero		1
.L_7:


//--------------------- .nv.constant0._ZN7cutlass13device_kernelINS_4conv6kernel13ConvUniversalINS1_16ConvProblemShapeILNS1_8OperatorE0ELi3EEENS1_10collective14CollectiveConvINS1_46MainloopSm90TmaGmmaWarpSpecializedImplicitGemmILS5_0ELi14ELi3EN4cute5tupleIJNSA_1CILi1EEESD_SD_EEENS1_36KernelImplicitTmaWarpSpecializedSm90ELi1EEENSB_IJNSC_ILi128EEESH_NSB_IJNSC_ILi32EEEEEEEEENS_10bfloat16_tESL_NSA_8TiledMMAINSA_8MMA_AtomIJNSA_4SM904GMMA28MMA_64x128x16_F32BF16BF16_SSILNSP_5MajorE0ELSR_0ELNSP_7ScaleInE1ELSS_1EEEEEENSA_6LayoutISE_NSB_IJNSC_ILi0EEESW_SW_EEEEENSB_IJNSA_10UnderscoreESZ_SZ_EEEEENS7_6detail26Sm90ImplicitGemmTileTraitsINSA_20SM90_TMA_LOAD_IM2COLENSA_14ComposedLayoutINSA_7SwizzleILi2ELi4ELi3EEENSA_18smem_ptr_flag_bitsILi16EEENSV_INSB_IJNSB_IJNSC_ILi8EEENSC_ILi16EEEEEENSB_IJSI_SD_EEENSB_IJSD_NSC_ILi14EEEEEEEEENSB_IJNSB_IJSI_NSC_ILi256EEEEEENSB_IJSD_SW_EEENSB_IJSW_NSC_ILi4096EEEEEEEEEEEEEvEENS13_INSA_13SM90_TMA_LOADES1O_vEEEENS_8epilogue10collective6detail29Sm90TmaWarpSpecializedAdapterINS1U_15DefaultEpilogueISL_NSB_IJNSB_IJllllEEESD_SW_EEES1Z_NS1T_6thread17LinearCombinationISL_Li1EffLNS20_9ScaleType4KindE0ELNS_15FloatRoundStyleE2ESL_EENS_4gemm15EpilogueDefaultEEEEEvvEEEEvNT_6ParamsE --------------------------
	.section	.nv.constant0._ZN7cutlass13device_kernelINS_4conv6kernel13ConvUniversalINS1_16ConvProblemShapeILNS1_8OperatorE0ELi3EEENS1_10collective14CollectiveConvINS1_46MainloopSm90TmaGmmaWarpSpecializedImplicitGemmILS5_0ELi14ELi3EN4cute5tupleIJNSA_1CILi1EEESD_SD_EEENS1_36KernelImplicitTmaWarpSpecializedSm90ELi1EEENSB_IJNSC_ILi128EEESH_NSB_IJNSC_ILi32EEEEEEEEENS_10bfloat16_tESL_NSA_8TiledMMAINSA_8MMA_AtomIJNSA_4SM904GMMA28MMA_64x128x16_F32BF16BF16_SSILNSP_5MajorE0ELSR_0ELNSP_7ScaleInE1ELSS_1EEEEEENSA_6LayoutISE_NSB_IJNSC_ILi0EEESW_SW_EEEEENSB_IJNSA_10UnderscoreESZ_SZ_EEEEENS7_6detail26Sm90ImplicitGemmTileTraitsINSA_20SM90_TMA_LOAD_IM2COLENSA_14ComposedLayoutINSA_7SwizzleILi2ELi4ELi3EEENSA_18smem_ptr_flag_bitsILi16EEENSV_INSB_IJNSB_IJNSC_ILi8EEENSC_ILi16EEEEEENSB_IJSI_SD_EEENSB_IJSD_NSC_ILi14EEEEEEEEENSB_IJNSB_IJSI_NSC_ILi256EEEEEENSB_IJSD_SW_EEENSB_IJSW_NSC_ILi4096EEEEEEEEEEEEEvEENS13_INSA_13SM90_TMA_LOADES1O_vEEEENS_8epilogue10collective6detail29Sm90TmaWarpSpecializedAdapterINS1U_15DefaultEpilogueISL_NSB_IJNSB_IJllllEEESD_SW_EEES1Z_NS1T_6thread17LinearCombinationISL_Li1EffLNS20_9ScaleType4KindE0ELNS_15FloatRoundStyleE2ESL_EENS_4gemm15EpilogueDefaultEEEEEvvEEEEvNT_6ParamsE,"a",@progbits
	.sectionflags	@""
	.align	4
.nv.constant0._ZN7cutlass13device_kernelINS_4conv6kernel13ConvUniversalINS1_16ConvProblemShapeILNS1_8OperatorE0ELi3EEENS1_10collective14CollectiveConvINS1_46MainloopSm90TmaGmmaWarpSpecializedImplicitGemmILS5_0ELi14ELi3EN4cute5tupleIJNSA_1CILi1EEESD_SD_EEENS1_36KernelImplicitTmaWarpSpecializedSm90ELi1EEENSB_IJNSC_ILi128EEESH_NSB_IJNSC_ILi32EEEEEEEEENS_10bfloat16_tESL_NSA_8TiledMMAINSA_8MMA_AtomIJNSA_4SM904GMMA28MMA_64x128x16_F32BF16BF16_SSILNSP_5MajorE0ELSR_0ELNSP_7ScaleInE1ELSS_1EEEEEENSA_6LayoutISE_NSB_IJNSC_ILi0EEESW_SW_EEEEENSB_IJNSA_10UnderscoreESZ_SZ_EEEEENS7_6detail26Sm90ImplicitGemmTileTraitsINSA_20SM90_TMA_LOAD_IM2COLENSA_14ComposedLayoutINSA_7SwizzleILi2ELi4ELi3EEENSA_18smem_ptr_flag_bitsILi16EEENSV_INSB_IJNSB_IJNSC_ILi8EEENSC_ILi16EEEEEENSB_IJSI_SD_EEENSB_IJSD_NSC_ILi14EEEEEEEEENSB_IJNSB_IJSI_NSC_ILi256EEEEEENSB_IJSD_SW_EEENSB_IJSW_NSC_ILi4096EEEEEEEEEEEEEvEENS13_INSA_13SM90_TMA_LOADES1O_vEEEENS_8epilogue10collective6detail29Sm90TmaWarpSpecializedAdapterINS1U_15DefaultEpilogueISL_NSB_IJNSB_IJllllEEESD_SW_EEES1Z_NS1T_6thread17LinearCombinationISL_Li1EffLNS20_9ScaleType4KindE0ELNS_15FloatRoundStyleE2ESL_EENS_4gemm15EpilogueDefaultEEEEEvvEEEEvNT_6ParamsE:
	.zero		1664


//--------------------- SYMBOLS --------------------------

	.type		.nv.reservedSmem.offset0,@object
	.size		.nv.reservedSmem.offset0,0x4
